//
// Generated by NVIDIA NVVM Compiler
//
// Compiler Build ID: CL-36424714
// Cuda compilation tools, release 13.0, V13.0.88
// Based on NVVM 20.0.0
//

.version 9.0
.target sm_100
.address_size 64

	// .globl	_Z12SerialKernelPKfPfm
.global .align 4 .b8 precalc_xorwow_matrix[102400];
.global .align 4 .b8 precalc_xorwow_offset_matrix[102400];
.global .align 4 .b8 mrg32k3aM1[2304];
.global .align 4 .b8 mrg32k3aM2[2304];
.global .align 4 .b8 mrg32k3aM1SubSeq[2016];
.global .align 4 .b8 mrg32k3aM2SubSeq[2016];
.global .align 4 .b8 mrg32k3aM1Seq[2304];
.global .align 4 .b8 mrg32k3aM2Seq[2304];
.const .align 8 .b8 __cr_lgamma_table[72];

.visible .entry _Z12SerialKernelPKfPfm(
	.param .u64 .ptr .align 1 _Z12SerialKernelPKfPfm_param_0,
	.param .u64 .ptr .align 1 _Z12SerialKernelPKfPfm_param_1,
	.param .u64 _Z12SerialKernelPKfPfm_param_2
)
{
	.reg .pred 	%p<10>;
	.reg .b32 	%f<34>;
	.reg .b64 	%rd<38>;
	.reg .b64 	%fd<82>;

	ld.param.u64 	%rd23, [_Z12SerialKernelPKfPfm_param_0];
	ld.param.u64 	%rd21, [_Z12SerialKernelPKfPfm_param_1];
	ld.param.u64 	%rd22, [_Z12SerialKernelPKfPfm_param_2];
	cvta.to.global.u64 	%rd1, %rd23;
	setp.eq.s64 	%p1, %rd22, 0;
	mov.f32 	%f33, 0f00000000;
	@%p1 bra 	$L__BB0_14;
	and.b64  	%rd2, %rd22, 15;
	setp.lt.u64 	%p2, %rd22, 16;
	mov.f64 	%fd81, 0d0000000000000000;
	mov.b64 	%rd34, 0;
	@%p2 bra 	$L__BB0_4;
	and.b64  	%rd34, %rd22, -16;
	add.s64 	%rd31, %rd1, 32;
	mov.f64 	%fd81, 0d0000000000000000;
	mov.u64 	%rd32, %rd34;
$L__BB0_3:
	.pragma "nounroll";
	ld.global.f32 	%f4, [%rd31+-32];
	cvt.f64.f32 	%fd17, %f4;
	add.f64 	%fd18, %fd81, %fd17;
	ld.global.f32 	%f5, [%rd31+-28];
	cvt.f64.f32 	%fd19, %f5;
	add.f64 	%fd20, %fd18, %fd19;
	ld.global.f32 	%f6, [%rd31+-24];
	cvt.f64.f32 	%fd21, %f6;
	add.f64 	%fd22, %fd20, %fd21;
	ld.global.f32 	%f7, [%rd31+-20];
	cvt.f64.f32 	%fd23, %f7;
	add.f64 	%fd24, %fd22, %fd23;
	ld.global.f32 	%f8, [%rd31+-16];
	cvt.f64.f32 	%fd25, %f8;
	add.f64 	%fd26, %fd24, %fd25;
	ld.global.f32 	%f9, [%rd31+-12];
	cvt.f64.f32 	%fd27, %f9;
	add.f64 	%fd28, %fd26, %fd27;
	ld.global.f32 	%f10, [%rd31+-8];
	cvt.f64.f32 	%fd29, %f10;
	add.f64 	%fd30, %fd28, %fd29;
	ld.global.f32 	%f11, [%rd31+-4];
	cvt.f64.f32 	%fd31, %f11;
	add.f64 	%fd32, %fd30, %fd31;
	ld.global.f32 	%f12, [%rd31];
	cvt.f64.f32 	%fd33, %f12;
	add.f64 	%fd34, %fd32, %fd33;
	ld.global.f32 	%f13, [%rd31+4];
	cvt.f64.f32 	%fd35, %f13;
	add.f64 	%fd36, %fd34, %fd35;
	ld.global.f32 	%f14, [%rd31+8];
	cvt.f64.f32 	%fd37, %f14;
	add.f64 	%fd38, %fd36, %fd37;
	ld.global.f32 	%f15, [%rd31+12];
	cvt.f64.f32 	%fd39, %f15;
	add.f64 	%fd40, %fd38, %fd39;
	ld.global.f32 	%f16, [%rd31+16];
	cvt.f64.f32 	%fd41, %f16;
	add.f64 	%fd42, %fd40, %fd41;
	ld.global.f32 	%f17, [%rd31+20];
	cvt.f64.f32 	%fd43, %f17;
	add.f64 	%fd44, %fd42, %fd43;
	ld.global.f32 	%f18, [%rd31+24];
	cvt.f64.f32 	%fd45, %f18;
	add.f64 	%fd46, %fd44, %fd45;
	ld.global.f32 	%f19, [%rd31+28];
	cvt.f64.f32 	%fd47, %f19;
	add.f64 	%fd81, %fd46, %fd47;
	add.s64 	%rd32, %rd32, -16;
	add.s64 	%rd31, %rd31, 64;
	setp.ne.s64 	%p3, %rd32, 0;
	@%p3 bra 	$L__BB0_3;
$L__BB0_4:
	setp.eq.s64 	%p4, %rd2, 0;
	@%p4 bra 	$L__BB0_13;
	and.b64  	%rd10, %rd22, 7;
	setp.lt.u64 	%p5, %rd2, 8;
	@%p5 bra 	$L__BB0_7;
	shl.b64 	%rd25, %rd34, 2;
	add.s64 	%rd26, %rd1, %rd25;
	ld.global.f32 	%f20, [%rd26];
	cvt.f64.f32 	%fd49, %f20;
	add.f64 	%fd50, %fd81, %fd49;
	ld.global.f32 	%f21, [%rd26+4];
	cvt.f64.f32 	%fd51, %f21;
	add.f64 	%fd52, %fd50, %fd51;
	ld.global.f32 	%f22, [%rd26+8];
	cvt.f64.f32 	%fd53, %f22;
	add.f64 	%fd54, %fd52, %fd53;
	ld.global.f32 	%f23, [%rd26+12];
	cvt.f64.f32 	%fd55, %f23;
	add.f64 	%fd56, %fd54, %fd55;
	ld.global.f32 	%f24, [%rd26+16];
	cvt.f64.f32 	%fd57, %f24;
	add.f64 	%fd58, %fd56, %fd57;
	ld.global.f32 	%f25, [%rd26+20];
	cvt.f64.f32 	%fd59, %f25;
	add.f64 	%fd60, %fd58, %fd59;
	ld.global.f32 	%f26, [%rd26+24];
	cvt.f64.f32 	%fd61, %f26;
	add.f64 	%fd62, %fd60, %fd61;
	ld.global.f32 	%f27, [%rd26+28];
	cvt.f64.f32 	%fd63, %f27;
	add.f64 	%fd81, %fd62, %fd63;
	add.s64 	%rd34, %rd34, 8;
$L__BB0_7:
	setp.eq.s64 	%p6, %rd10, 0;
	@%p6 bra 	$L__BB0_13;
	and.b64  	%rd36, %rd22, 3;
	setp.lt.u64 	%p7, %rd10, 4;
	@%p7 bra 	$L__BB0_10;
	shl.b64 	%rd27, %rd34, 2;
	add.s64 	%rd28, %rd1, %rd27;
	ld.global.f32 	%f28, [%rd28];
	cvt.f64.f32 	%fd65, %f28;
	add.f64 	%fd66, %fd81, %fd65;
	ld.global.f32 	%f29, [%rd28+4];
	cvt.f64.f32 	%fd67, %f29;
	add.f64 	%fd68, %fd66, %fd67;
	ld.global.f32 	%f30, [%rd28+8];
	cvt.f64.f32 	%fd69, %f30;
	add.f64 	%fd70, %fd68, %fd69;
	ld.global.f32 	%f31, [%rd28+12];
	cvt.f64.f32 	%fd71, %f31;
	add.f64 	%fd81, %fd70, %fd71;
	add.s64 	%rd34, %rd34, 4;
$L__BB0_10:
	setp.eq.s64 	%p8, %rd36, 0;
	@%p8 bra 	$L__BB0_13;
	shl.b64 	%rd29, %rd34, 2;
	add.s64 	%rd37, %rd1, %rd29;
$L__BB0_12:
	.pragma "nounroll";
	ld.global.f32 	%f32, [%rd37];
	cvt.f64.f32 	%fd72, %f32;
	add.f64 	%fd81, %fd81, %fd72;
	add.s64 	%rd37, %rd37, 4;
	add.s64 	%rd36, %rd36, -1;
	setp.ne.s64 	%p9, %rd36, 0;
	@%p9 bra 	$L__BB0_12;
$L__BB0_13:
	cvt.rn.f32.f64 	%f33, %fd81;
$L__BB0_14:
	cvta.to.global.u64 	%rd30, %rd21;
	st.global.f32 	[%rd30], %f33;
	ret;

}
	// .globl	_Z21cudaGenRandomNumArrayPfiP17curandStateXORWOW
.visible .entry _Z21cudaGenRandomNumArrayPfiP17curandStateXORWOW(
	.param .u64 .ptr .align 1 _Z21cudaGenRandomNumArrayPfiP17curandStateXORWOW_param_0,
	.param .u32 _Z21cudaGenRandomNumArrayPfiP17curandStateXORWOW_param_1,
	.param .u64 .ptr .align 1 _Z21cudaGenRandomNumArrayPfiP17curandStateXORWOW_param_2
)
{
	.reg .pred 	%p<25>;
	.reg .b32 	%r<452>;
	.reg .b32 	%f<4>;
	.reg .b64 	%rd<22>;
	.reg .b64 	%fd<5>;

	ld.param.u64 	%rd8, [_Z21cudaGenRandomNumArrayPfiP17curandStateXORWOW_param_0];
	ld.param.u32 	%r198, [_Z21cudaGenRandomNumArrayPfiP17curandStateXORWOW_param_1];
	ld.param.u64 	%rd9, [_Z21cudaGenRandomNumArrayPfiP17curandStateXORWOW_param_2];
	mov.u32 	%r199, %ctaid.x;
	mov.u32 	%r200, %ntid.x;
	mov.u32 	%r201, %tid.x;
	mad.lo.s32 	%r1, %r199, %r200, %r201;
	setp.ge.s32 	%p1, %r1, %r198;
	@%p1 bra 	$L__BB1_44;
	cvta.to.global.u64 	%rd10, %rd9;
	cvt.s64.s32 	%rd1, %r1;
	mul.wide.s32 	%rd11, %r1, 48;
	add.s64 	%rd2, %rd10, %rd11;
	mov.b32 	%r366, 1478573778;
	mov.b32 	%r207, 716983765;
	st.global.v2.u32 	[%rd2], {%r207, %r366};
	mov.b32 	%r364, -123459836;
	mov.b32 	%r365, 1163863128;
	st.global.v2.u32 	[%rd2+8], {%r365, %r364};
	mov.b32 	%r362, 1360900310;
	mov.b32 	%r363, -589760388;
	st.global.v2.u32 	[%rd2+16], {%r363, %r362};
	setp.eq.s32 	%p2, %r1, 0;
	@%p2 bra 	$L__BB1_43;
	mov.b32 	%r348, 0;
	mov.b32 	%r366, 1478573778;
	mov.b32 	%r365, 1163863128;
	mov.b32 	%r364, -123459836;
	mov.b32 	%r363, -589760388;
	mov.b32 	%r362, 1360900310;
	mov.u64 	%rd13, precalc_xorwow_matrix;
	mov.u64 	%rd21, %rd1;
$L__BB1_3:
	and.b64  	%rd4, %rd21, 3;
	setp.eq.s64 	%p3, %rd4, 0;
	@%p3 bra 	$L__BB1_42;
	mul.wide.u32 	%rd12, %r348, 3200;
	add.s64 	%rd5, %rd13, %rd12;
	cvt.u32.u64 	%r8, %rd4;
	mov.b32 	%r349, 0;
$L__BB1_5:
	mov.b32 	%r362, 0;
	mov.u32 	%r363, %r362;
	mov.u32 	%r364, %r362;
	mov.u32 	%r365, %r362;
	mov.u32 	%r366, %r362;
	mov.u32 	%r355, %r362;
$L__BB1_6:
	mul.wide.u32 	%rd14, %r355, 4;
	add.s64 	%rd15, %rd2, %rd14;
	ld.global.u32 	%r16, [%rd15+4];
	shl.b32 	%r17, %r355, 5;
	mov.b32 	%r361, 0;
$L__BB1_7:
	.pragma "nounroll";
	shr.u32 	%r217, %r16, %r361;
	and.b32  	%r218, %r217, 1;
	setp.eq.b32 	%p4, %r218, 1;
	not.pred 	%p5, %p4;
	add.s32 	%r219, %r17, %r361;
	mul.lo.s32 	%r220, %r219, 5;
	mul.wide.u32 	%rd16, %r220, 4;
	add.s64 	%rd6, %rd5, %rd16;
	@%p5 bra 	$L__BB1_9;
	ld.global.u32 	%r221, [%rd6];
	xor.b32  	%r366, %r366, %r221;
	ld.global.u32 	%r222, [%rd6+4];
	xor.b32  	%r365, %r365, %r222;
	ld.global.u32 	%r223, [%rd6+8];
	xor.b32  	%r364, %r364, %r223;
	ld.global.u32 	%r224, [%rd6+12];
	xor.b32  	%r363, %r363, %r224;
	ld.global.u32 	%r225, [%rd6+16];
	xor.b32  	%r362, %r362, %r225;
$L__BB1_9:
	and.b32  	%r227, %r217, 2;
	setp.eq.s32 	%p6, %r227, 0;
	@%p6 bra 	$L__BB1_11;
	ld.global.u32 	%r228, [%rd6+20];
	xor.b32  	%r366, %r366, %r228;
	ld.global.u32 	%r229, [%rd6+24];
	xor.b32  	%r365, %r365, %r229;
	ld.global.u32 	%r230, [%rd6+28];
	xor.b32  	%r364, %r364, %r230;
	ld.global.u32 	%r231, [%rd6+32];
	xor.b32  	%r363, %r363, %r231;
	ld.global.u32 	%r232, [%rd6+36];
	xor.b32  	%r362, %r362, %r232;
$L__BB1_11:
	and.b32  	%r234, %r217, 4;
	setp.eq.s32 	%p7, %r234, 0;
	@%p7 bra 	$L__BB1_13;
	ld.global.u32 	%r235, [%rd6+40];
	xor.b32  	%r366, %r366, %r235;
	ld.global.u32 	%r236, [%rd6+44];
	xor.b32  	%r365, %r365, %r236;
	ld.global.u32 	%r237, [%rd6+48];
	xor.b32  	%r364, %r364, %r237;
	ld.global.u32 	%r238, [%rd6+52];
	xor.b32  	%r363, %r363, %r238;
	ld.global.u32 	%r239, [%rd6+56];
	xor.b32  	%r362, %r362, %r239;
$L__BB1_13:
	and.b32  	%r241, %r217, 8;
	setp.eq.s32 	%p8, %r241, 0;
	@%p8 bra 	$L__BB1_15;
	ld.global.u32 	%r242, [%rd6+60];
	xor.b32  	%r366, %r366, %r242;
	ld.global.u32 	%r243, [%rd6+64];
	xor.b32  	%r365, %r365, %r243;
	ld.global.u32 	%r244, [%rd6+68];
	xor.b32  	%r364, %r364, %r244;
	ld.global.u32 	%r245, [%rd6+72];
	xor.b32  	%r363, %r363, %r245;
	ld.global.u32 	%r246, [%rd6+76];
	xor.b32  	%r362, %r362, %r246;
$L__BB1_15:
	and.b32  	%r248, %r217, 16;
	setp.eq.s32 	%p9, %r248, 0;
	@%p9 bra 	$L__BB1_17;
	ld.global.u32 	%r249, [%rd6+80];
	xor.b32  	%r366, %r366, %r249;
	ld.global.u32 	%r250, [%rd6+84];
	xor.b32  	%r365, %r365, %r250;
	ld.global.u32 	%r251, [%rd6+88];
	xor.b32  	%r364, %r364, %r251;
	ld.global.u32 	%r252, [%rd6+92];
	xor.b32  	%r363, %r363, %r252;
	ld.global.u32 	%r253, [%rd6+96];
	xor.b32  	%r362, %r362, %r253;
$L__BB1_17:
	and.b32  	%r255, %r217, 32;
	setp.eq.s32 	%p10, %r255, 0;
	@%p10 bra 	$L__BB1_19;
	ld.global.u32 	%r256, [%rd6+100];
	xor.b32  	%r366, %r366, %r256;
	ld.global.u32 	%r257, [%rd6+104];
	xor.b32  	%r365, %r365, %r257;
	ld.global.u32 	%r258, [%rd6+108];
	xor.b32  	%r364, %r364, %r258;
	ld.global.u32 	%r259, [%rd6+112];
	xor.b32  	%r363, %r363, %r259;
	ld.global.u32 	%r260, [%rd6+116];
	xor.b32  	%r362, %r362, %r260;
$L__BB1_19:
	and.b32  	%r262, %r217, 64;
	setp.eq.s32 	%p11, %r262, 0;
	@%p11 bra 	$L__BB1_21;
	ld.global.u32 	%r263, [%rd6+120];
	xor.b32  	%r366, %r366, %r263;
	ld.global.u32 	%r264, [%rd6+124];
	xor.b32  	%r365, %r365, %r264;
	ld.global.u32 	%r265, [%rd6+128];
	xor.b32  	%r364, %r364, %r265;
	ld.global.u32 	%r266, [%rd6+132];
	xor.b32  	%r363, %r363, %r266;
	ld.global.u32 	%r267, [%rd6+136];
	xor.b32  	%r362, %r362, %r267;
$L__BB1_21:
	and.b32  	%r269, %r217, 128;
	setp.eq.s32 	%p12, %r269, 0;
	@%p12 bra 	$L__BB1_23;
	ld.global.u32 	%r270, [%rd6+140];
	xor.b32  	%r366, %r366, %r270;
	ld.global.u32 	%r271, [%rd6+144];
	xor.b32  	%r365, %r365, %r271;
	ld.global.u32 	%r272, [%rd6+148];
	xor.b32  	%r364, %r364, %r272;
	ld.global.u32 	%r273, [%rd6+152];
	xor.b32  	%r363, %r363, %r273;
	ld.global.u32 	%r274, [%rd6+156];
	xor.b32  	%r362, %r362, %r274;
$L__BB1_23:
	and.b32  	%r276, %r217, 256;
	setp.eq.s32 	%p13, %r276, 0;
	@%p13 bra 	$L__BB1_25;
	ld.global.u32 	%r277, [%rd6+160];
	xor.b32  	%r366, %r366, %r277;
	ld.global.u32 	%r278, [%rd6+164];
	xor.b32  	%r365, %r365, %r278;
	ld.global.u32 	%r279, [%rd6+168];
	xor.b32  	%r364, %r364, %r279;
	ld.global.u32 	%r280, [%rd6+172];
	xor.b32  	%r363, %r363, %r280;
	ld.global.u32 	%r281, [%rd6+176];
	xor.b32  	%r362, %r362, %r281;
$L__BB1_25:
	and.b32  	%r283, %r217, 512;
	setp.eq.s32 	%p14, %r283, 0;
	@%p14 bra 	$L__BB1_27;
	ld.global.u32 	%r284, [%rd6+180];
	xor.b32  	%r366, %r366, %r284;
	ld.global.u32 	%r285, [%rd6+184];
	xor.b32  	%r365, %r365, %r285;
	ld.global.u32 	%r286, [%rd6+188];
	xor.b32  	%r364, %r364, %r286;
	ld.global.u32 	%r287, [%rd6+192];
	xor.b32  	%r363, %r363, %r287;
	ld.global.u32 	%r288, [%rd6+196];
	xor.b32  	%r362, %r362, %r288;
$L__BB1_27:
	and.b32  	%r290, %r217, 1024;
	setp.eq.s32 	%p15, %r290, 0;
	@%p15 bra 	$L__BB1_29;
	ld.global.u32 	%r291, [%rd6+200];
	xor.b32  	%r366, %r366, %r291;
	ld.global.u32 	%r292, [%rd6+204];
	xor.b32  	%r365, %r365, %r292;
	ld.global.u32 	%r293, [%rd6+208];
	xor.b32  	%r364, %r364, %r293;
	ld.global.u32 	%r294, [%rd6+212];
	xor.b32  	%r363, %r363, %r294;
	ld.global.u32 	%r295, [%rd6+216];
	xor.b32  	%r362, %r362, %r295;
$L__BB1_29:
	and.b32  	%r297, %r217, 2048;
	setp.eq.s32 	%p16, %r297, 0;
	@%p16 bra 	$L__BB1_31;
	ld.global.u32 	%r298, [%rd6+220];
	xor.b32  	%r366, %r366, %r298;
	ld.global.u32 	%r299, [%rd6+224];
	xor.b32  	%r365, %r365, %r299;
	ld.global.u32 	%r300, [%rd6+228];
	xor.b32  	%r364, %r364, %r300;
	ld.global.u32 	%r301, [%rd6+232];
	xor.b32  	%r363, %r363, %r301;
	ld.global.u32 	%r302, [%rd6+236];
	xor.b32  	%r362, %r362, %r302;
$L__BB1_31:
	and.b32  	%r304, %r217, 4096;
	setp.eq.s32 	%p17, %r304, 0;
	@%p17 bra 	$L__BB1_33;
	ld.global.u32 	%r305, [%rd6+240];
	xor.b32  	%r366, %r366, %r305;
	ld.global.u32 	%r306, [%rd6+244];
	xor.b32  	%r365, %r365, %r306;
	ld.global.u32 	%r307, [%rd6+248];
	xor.b32  	%r364, %r364, %r307;
	ld.global.u32 	%r308, [%rd6+252];
	xor.b32  	%r363, %r363, %r308;
	ld.global.u32 	%r309, [%rd6+256];
	xor.b32  	%r362, %r362, %r309;
$L__BB1_33:
	and.b32  	%r311, %r217, 8192;
	setp.eq.s32 	%p18, %r311, 0;
	@%p18 bra 	$L__BB1_35;
	ld.global.u32 	%r312, [%rd6+260];
	xor.b32  	%r366, %r366, %r312;
	ld.global.u32 	%r313, [%rd6+264];
	xor.b32  	%r365, %r365, %r313;
	ld.global.u32 	%r314, [%rd6+268];
	xor.b32  	%r364, %r364, %r314;
	ld.global.u32 	%r315, [%rd6+272];
	xor.b32  	%r363, %r363, %r315;
	ld.global.u32 	%r316, [%rd6+276];
	xor.b32  	%r362, %r362, %r316;
$L__BB1_35:
	and.b32  	%r318, %r217, 16384;
	setp.eq.s32 	%p19, %r318, 0;
	@%p19 bra 	$L__BB1_37;
	ld.global.u32 	%r319, [%rd6+280];
	xor.b32  	%r366, %r366, %r319;
	ld.global.u32 	%r320, [%rd6+284];
	xor.b32  	%r365, %r365, %r320;
	ld.global.u32 	%r321, [%rd6+288];
	xor.b32  	%r364, %r364, %r321;
	ld.global.u32 	%r322, [%rd6+292];
	xor.b32  	%r363, %r363, %r322;
	ld.global.u32 	%r323, [%rd6+296];
	xor.b32  	%r362, %r362, %r323;
$L__BB1_37:
	and.b32  	%r325, %r217, 32768;
	setp.eq.s32 	%p20, %r325, 0;
	@%p20 bra 	$L__BB1_39;
	ld.global.u32 	%r326, [%rd6+300];
	xor.b32  	%r366, %r366, %r326;
	ld.global.u32 	%r327, [%rd6+304];
	xor.b32  	%r365, %r365, %r327;
	ld.global.u32 	%r328, [%rd6+308];
	xor.b32  	%r364, %r364, %r328;
	ld.global.u32 	%r329, [%rd6+312];
	xor.b32  	%r363, %r363, %r329;
	ld.global.u32 	%r330, [%rd6+316];
	xor.b32  	%r362, %r362, %r330;
$L__BB1_39:
	add.s32 	%r361, %r361, 16;
	setp.ne.s32 	%p21, %r361, 32;
	@%p21 bra 	$L__BB1_7;
	mad.lo.s32 	%r331, %r355, -31, %r17;
	add.s32 	%r355, %r331, 1;
	setp.ne.s32 	%p22, %r355, 5;
	@%p22 bra 	$L__BB1_6;
	st.global.u32 	[%rd2+4], %r366;
	st.global.u32 	[%rd2+8], %r365;
	st.global.u32 	[%rd2+12], %r364;
	st.global.u32 	[%rd2+16], %r363;
	st.global.u32 	[%rd2+20], %r362;
	add.s32 	%r349, %r349, 1;
	setp.lt.u32 	%p23, %r349, %r8;
	@%p23 bra 	$L__BB1_5;
$L__BB1_42:
	shr.u64 	%rd7, %rd21, 2;
	add.s32 	%r348, %r348, 1;
	setp.gt.u64 	%p24, %rd21, 3;
	mov.u64 	%rd21, %rd7;
	@%p24 bra 	$L__BB1_3;
$L__BB1_43:
	mov.b32 	%r332, 0;
	st.global.v2.u32 	[%rd2+24], {%r332, %r332};
	st.global.u32 	[%rd2+32], %r332;
	mov.b64 	%rd17, 0;
	st.global.u64 	[%rd2+40], %rd17;
	shr.u32 	%r333, %r366, 2;
	xor.b32  	%r334, %r333, %r366;
	st.global.v2.u32 	[%rd2+8], {%r364, %r363};
	shl.b32 	%r335, %r362, 4;
	shl.b32 	%r336, %r334, 1;
	xor.b32  	%r337, %r336, %r335;
	xor.b32  	%r338, %r337, %r334;
	xor.b32  	%r339, %r338, %r362;
	st.global.v2.u32 	[%rd2+16], {%r362, %r339};
	mov.b32 	%r340, 717346202;
	st.global.v2.u32 	[%rd2], {%r340, %r365};
	add.s32 	%r341, %r339, 717346202;
	cvt.rn.f32.u32 	%f1, %r341;
	fma.rn.f32 	%f2, %f1, 0f2F800000, 0f2F000000;
	cvt.f64.f32 	%fd1, %f2;
	add.f64 	%fd2, %fd1, %fd1;
	cvt.rzi.s32.f64 	%r342, %fd2;
	cvt.rn.f64.s32 	%fd3, %r342;
	mul.f64 	%fd4, %fd3, 0d3FC0000000000000;
	cvt.rn.f32.f64 	%f3, %fd4;
	cvta.to.global.u64 	%rd18, %rd8;
	shl.b64 	%rd19, %rd1, 2;
	add.s64 	%rd20, %rd18, %rd19;
	st.global.f32 	[%rd20], %f3;
$L__BB1_44:
	ret;

}


// ===== COMPILED SASS (sm_100) =====

	.target	sm_100

	.elftype	@"ET_EXEC"


//--------------------- .note.nv.tkinfo           --------------------------
	.section	.note.nv.tkinfo,"",@"SHT_NOTE"
	.sectionflags	@"SHF_NOTE_NV_TKINFO"
	.tkinfo
        /*0018*/ 	.word	0x00000002
        /*0030*/ 	.string	""
        /*0030*/ 	.string	"ptxas"
        /*0030*/ 	.string	"Cuda compilation tools, release 13.0, V13.0.88"
        /*0030*/ 	.string	"Build cuda_13.0.r13.0/compiler.36424714_0"
        /*0030*/ 	.string	"-arch sm_100 -m 64 "



//--------------------- .note.nv.cuinfo           --------------------------
	.section	.note.nv.cuinfo,"",@"SHT_NOTE"
	.sectionflags	@"SHF_NOTE_NV_CUINFO"
        /*0018*/ 	.short	0x0002
        /*001a*/ 	.short	0x0064
        /*001c*/ 	.short	0x0082
	.zero		2


//--------------------- .nv.info                  --------------------------
	.section	.nv.info,"",@"SHT_CUDA_INFO"
	.align	4


	//----- nvinfo : EIATTR_REGCOUNT
	.align		4
        /*0000*/ 	.byte	0x04, 0x2f
        /*0002*/ 	.short	(.L_10 - .L_9)
	.align		4
.L_9:
        /*0004*/ 	.word	index@(_Z12SerialKernelPKfPfm)
        /*0008*/ 	.word	0x00000020


	//----- nvinfo : EIATTR_FRAME_SIZE
	.align		4
.L_10:
        /*000c*/ 	.byte	0x04, 0x11
        /*000e*/ 	.short	(.L_12 - .L_11)
	.align		4
.L_11:
        /*0010*/ 	.word	index@(_Z12SerialKernelPKfPfm)
        /*0014*/ 	.word	0x00000000


	//----- nvinfo : EIATTR_REGCOUNT
	.align		4
.L_12:
        /*0018*/ 	.byte	0x04, 0x2f
        /*001a*/ 	.short	(.L_14 - .L_13)
	.align		4
.L_13:
        /*001c*/ 	.word	index@(_Z21cudaGenRandomNumArrayPfiP17curandStateXORWOW)
        /*0020*/ 	.word	0x00000020


	//----- nvinfo : EIATTR_FRAME_SIZE
	.align		4
.L_14:
        /*0024*/ 	.byte	0x04, 0x11
        /*0026*/ 	.short	(.L_16 - .L_15)
	.align		4
.L_15:
        /*0028*/ 	.word	index@(_Z21cudaGenRandomNumArrayPfiP17curandStateXORWOW)
        /*002c*/ 	.word	0x00000000


	//----- nvinfo : EIATTR_MIN_STACK_SIZE
	.align		4
.L_16:
        /*0030*/ 	.byte	0x04, 0x12
        /*0032*/ 	.short	(.L_18 - .L_17)
	.align		4
.L_17:
        /*0034*/ 	.word	index@(_Z21cudaGenRandomNumArrayPfiP17curandStateXORWOW)
        /*0038*/ 	.word	0x00000000


	//----- nvinfo : EIATTR_MIN_STACK_SIZE
	.align		4
.L_18:
        /*003c*/ 	.byte	0x04, 0x12
        /*003e*/ 	.short	(.L_20 - .L_19)
	.align		4
.L_19:
        /*0040*/ 	.word	index@(_Z12SerialKernelPKfPfm)
        /*0044*/ 	.word	0x00000000
.L_20:


//--------------------- .nv.compat                --------------------------
	.section	.nv.compat,"",@"SHT_CUDA_COMPAT_INFO"
	.align	4
        /*0000*/ 	.byte	0x02, 0x09, 0x00, 0x00, 0x02, 0x02, 0x01, 0x00, 0x02, 0x05, 0x05, 0x00, 0x03, 0x07, 0x01, 0x01
        /*0010*/ 	.byte	0x02, 0x03, 0x00, 0x00, 0x02, 0x06, 0x01, 0x00, 0x04, 0x0b, 0x08, 0x00, 0x01, 0x00, 0x00, 0x00
        /*0020*/ 	.byte	0x00, 0x00, 0x00, 0x00


//--------------------- .nv.info._Z21cudaGenRandomNumArrayPfiP17curandStateXORWOW --------------------------
	.section	.nv.info._Z21cudaGenRandomNumArrayPfiP17curandStateXORWOW,"",@"SHT_CUDA_INFO"
	.sectionflags	@""
	.align	4


	//----- nvinfo : EIATTR_CUDA_API_VERSION
	.align		4
        /*0000*/ 	.byte	0x04, 0x37
        /*0002*/ 	.short	(.L_22 - .L_21)
.L_21:
        /*0004*/ 	.word	0x00000082


	//----- nvinfo : EIATTR_KPARAM_INFO
	.align		4
.L_22:
        /*0008*/ 	.byte	0x04, 0x17
        /*000a*/ 	.short	(.L_24 - .L_23)
.L_23:
        /*000c*/ 	.word	0x00000000
        /*0010*/ 	.short	0x0002
        /*0012*/ 	.short	0x0010
        /*0014*/ 	.byte	0x00, 0xf5, 0x21, 0x00


	//----- nvinfo : EIATTR_KPARAM_INFO
	.align		4
.L_24:
        /*0018*/ 	.byte	0x04, 0x17
        /*001a*/ 	.short	(.L_26 - .L_25)
.L_25:
        /*001c*/ 	.word	0x00000000
        /*0020*/ 	.short	0x0001
        /*0022*/ 	.short	0x0008
        /*0024*/ 	.byte	0x00, 0xf0, 0x11, 0x00


	//----- nvinfo : EIATTR_KPARAM_INFO
	.align		4
.L_26:
        /*0028*/ 	.byte	0x04, 0x17
        /*002a*/ 	.short	(.L_28 - .L_27)
.L_27:
        /*002c*/ 	.word	0x00000000
        /*0030*/ 	.short	0x0000
        /*0032*/ 	.short	0x0000
        /*0034*/ 	.byte	0x00, 0xf5, 0x21, 0x00


	//----- nvinfo : EIATTR_SPARSE_MMA_MASK
	.align		4
.L_28:
        /*0038*/ 	.byte	0x03, 0x50
        /*003a*/ 	.short	0x0000


	//----- nvinfo : EIATTR_MAXREG_COUNT
	.align		4
        /*003c*/ 	.byte	0x03, 0x1b
        /*003e*/ 	.short	0x00ff


	//----- nvinfo : EIATTR_MERCURY_ISA_VERSION
	.align		4
        /*0040*/ 	.byte	0x03, 0x5f
        /*0042*/ 	.short	0x0101


	//----- nvinfo : EIATTR_VRC_CTA_INIT_COUNT
	.align		4
        /*0044*/ 	.byte	0x02, 0x4a
	.zero		1
	.zero		1


	//----- nvinfo : EIATTR_EXIT_INSTR_OFFSETS
	.align		4
        /*0048*/ 	.byte	0x04, 0x1c
        /*004a*/ 	.short	(.L_30 - .L_29)


	//   ....[0]....
.L_29:
        /*004c*/ 	.word	0x00000070


	//   ....[1]....
        /*0050*/ 	.word	0x00001180


	//----- nvinfo : EIATTR_CRS_STACK_SIZE
	.align		4
.L_30:
        /*0054*/ 	.byte	0x04, 0x1e
        /*0056*/ 	.short	(.L_32 - .L_31)
.L_31:
        /*0058*/ 	.word	0x00000000


	//----- nvinfo : EIATTR_CBANK_PARAM_SIZE
	.align		4
.L_32:
        /*005c*/ 	.byte	0x03, 0x19
        /*005e*/ 	.short	0x0018


	//----- nvinfo : EIATTR_PARAM_CBANK
	.align		4
        /*0060*/ 	.byte	0x04, 0x0a
        /*0062*/ 	.short	(.L_34 - .L_33)
	.align		4
.L_33:
        /*0064*/ 	.word	index@(.nv.constant0._Z21cudaGenRandomNumArrayPfiP17curandStateXORWOW)
        /*0068*/ 	.short	0x0380
        /*006a*/ 	.short	0x0018


	//----- nvinfo : EIATTR_SW_WAR
	.align		4
.L_34:
        /*006c*/ 	.byte	0x04, 0x36
        /*006e*/ 	.short	(.L_36 - .L_35)
.L_35:
        /*0070*/ 	.word	0x00000008
.L_36:


//--------------------- .nv.info._Z12SerialKernelPKfPfm --------------------------
	.section	.nv.info._Z12SerialKernelPKfPfm,"",@"SHT_CUDA_INFO"
	.sectionflags	@""
	.align	4


	//----- nvinfo : EIATTR_CUDA_API_VERSION
	.align		4
        /*0000*/ 	.byte	0x04, 0x37
        /*0002*/ 	.short	(.L_38 - .L_37)
.L_37:
        /*0004*/ 	.word	0x00000082


	//----- nvinfo : EIATTR_KPARAM_INFO
	.align		4
.L_38:
        /*0008*/ 	.byte	0x04, 0x17
        /*000a*/ 	.short	(.L_40 - .L_39)
.L_39:
        /*000c*/ 	.word	0x00000000
        /*0010*/ 	.short	0x0002
        /*0012*/ 	.short	0x0010
        /*0014*/ 	.byte	0x00, 0xf0, 0x21, 0x00


	//----- nvinfo : EIATTR_KPARAM_INFO
	.align		4
.L_40:
        /*0018*/ 	.byte	0x04, 0x17
        /*001a*/ 	.short	(.L_42 - .L_41)
.L_41:
        /*001c*/ 	.word	0x00000000
        /*0020*/ 	.short	0x0001
        /*0022*/ 	.short	0x0008
        /*0024*/ 	.byte	0x00, 0xf5, 0x21, 0x00


	//----- nvinfo : EIATTR_KPARAM_INFO
	.align		4
.L_42:
        /*0028*/ 	.byte	0x04, 0x17
        /*002a*/ 	.short	(.L_44 - .L_43)
.L_43:
        /*002c*/ 	.word	0x00000000
        /*0030*/ 	.short	0x0000
        /*0032*/ 	.short	0x0000
        /*0034*/ 	.byte	0x00, 0xf5, 0x21, 0x00


	//----- nvinfo : EIATTR_SPARSE_MMA_MASK
	.align		4
.L_44:
        /*0038*/ 	.byte	0x03, 0x50
        /*003a*/ 	.short	0x0000


	//----- nvinfo : EIATTR_MAXREG_COUNT
	.align		4
        /*003c*/ 	.byte	0x03, 0x1b
        /*003e*/ 	.short	0x00ff


	//----- nvinfo : EIATTR_MERCURY_ISA_VERSION
	.align		4
        /*0040*/ 	.byte	0x03, 0x5f
        /*0042*/ 	.short	0x0101


	//----- nvinfo : EIATTR_VRC_CTA_INIT_COUNT
	.align		4
        /*0044*/ 	.byte	0x02, 0x4a
	.zero		1
	.zero		1


	//----- nvinfo : EIATTR_EXIT_INSTR_OFFSETS
	.align		4
        /*0048*/ 	.byte	0x04, 0x1c
        /*004a*/ 	.short	(.L_46 - .L_45)


	//   ....[0]....
.L_45:
        /*004c*/ 	.word	0x000009f0


	//----- nvinfo : EIATTR_CBANK_PARAM_SIZE
	.align		4
.L_46:
        /*0050*/ 	.byte	0x03, 0x19
        /*0052*/ 	.short	0x0018


	//----- nvinfo : EIATTR_PARAM_CBANK
	.align		4
        /*0054*/ 	.byte	0x04, 0x0a
        /*0056*/ 	.short	(.L_48 - .L_47)
	.align		4
.L_47:
        /*0058*/ 	.word	index@(.nv.constant0._Z12SerialKernelPKfPfm)
        /*005c*/ 	.short	0x0380
        /*005e*/ 	.short	0x0018


	//----- nvinfo : EIATTR_SW_WAR
	.align		4
.L_48:
        /*0060*/ 	.byte	0x04, 0x36
        /*0062*/ 	.short	(.L_50 - .L_49)
.L_49:
        /*0064*/ 	.word	0x00000008
.L_50:


//--------------------- .nv.callgraph             --------------------------
	.section	.nv.callgraph,"",@"SHT_CUDA_CALLGRAPH"
	.align	4
	.sectionentsize	8
	.align		4
        /*0000*/ 	.word	0x00000000
	.align		4
        /*0004*/ 	.word	0xffffffff
	.align		4
        /*0008*/ 	.word	0x00000000
	.align		4
        /*000c*/ 	.word	0xfffffffe
	.align		4
        /*0010*/ 	.word	0x00000000
	.align		4
        /*0014*/ 	.word	0xfffffffd
	.align		4
        /*0018*/ 	.word	0x00000000
	.align		4
        /*001c*/ 	.word	0xfffffffc


//--------------------- .nv.constant4             --------------------------
	.section	.nv.constant4,"a",@progbits
	.align	8
	.align		8
.nv.constant4:
        /*0000*/ 	.dword	precalc_xorwow_matrix
	.align		8
        /*0008*/ 	.dword	precalc_xorwow_offset_matrix
	.align		8
        /*0010*/ 	.dword	mrg32k3aM1
	.align		8
        /*0018*/ 	.dword	mrg32k3aM2
	.align		8
        /*0020*/ 	.dword	mrg32k3aM1SubSeq
	.align		8
        /*0028*/ 	.dword	mrg32k3aM2SubSeq
	.align		8
        /*0030*/ 	.dword	mrg32k3aM1Seq
	.align		8
        /*0038*/ 	.dword	mrg32k3aM2Seq


//--------------------- .nv.constant3             --------------------------
	.section	.nv.constant3,"a",@progbits
	.align	8
.nv.constant3:
	.type		__cr_lgamma_table,@object
	.size		__cr_lgamma_table,(.L_8 - __cr_lgamma_table)
__cr_lgamma_table:
        /*0000*/ 	.byte	0x00, 0x00, 0x00, 0x00, 0x00, 0x00, 0x00, 0x00, 0x00, 0x00, 0x00, 0x00, 0x00, 0x00, 0x00, 0x00
        /*0010*/ 	.byte	0xef, 0x39, 0xfa, 0xfe, 0x42, 0x2e, 0xe6, 0x3f, 0x02, 0x20, 0x2a, 0xfa, 0x0b, 0xab, 0xfc, 0x3f
        /*0020*/ 	.byte	0xf9, 0x2c, 0x92, 0x7c, 0xa7, 0x6c, 0x09, 0x40, 0xc9, 0x79, 0x44, 0x3c, 0x64, 0x26, 0x13, 0x40
        /*0030*/ 	.byte	0xca, 0x01, 0xcf, 0x3a, 0x27, 0x51, 0x1a, 0x40, 0x30, 0xcc, 0x2d, 0xf3, 0xe1, 0x0c, 0x21, 0x40
        /*0040*/ 	.byte	0x0d, 0xb7, 0xfc, 0x82, 0x8e, 0x35, 0x25, 0x40
.L_8:


//--------------------- .text._Z21cudaGenRandomNumArrayPfiP17curandStateXORWOW --------------------------
	.section	.text._Z21cudaGenRandomNumArrayPfiP17curandStateXORWOW,"ax",@progbits
	.align	128
        .global         _Z21cudaGenRandomNumArrayPfiP17curandStateXORWOW
        .type           _Z21cudaGenRandomNumArrayPfiP17curandStateXORWOW,@function
        .size           _Z21cudaGenRandomNumArrayPfiP17curandStateXORWOW,(.L_x_16 - _Z21cudaGenRandomNumArrayPfiP17curandStateXORWOW)
        .other          _Z21cudaGenRandomNumArrayPfiP17curandStateXORWOW,@"STO_CUDA_ENTRY STV_DEFAULT"
_Z21cudaGenRandomNumArrayPfiP17curandStateXORWOW:
.text._Z21cudaGenRandomNumArrayPfiP17curandStateXORWOW:
[----:B------:R-:W-:Y:S01]  /*0000*/  LDC R1, c[0x0][0x37c] ;  /* 0x0000df00ff017b82 */ /* 0x000fe20000000800 */
[----:B------:R-:W0:Y:S07]  /*0010*/  S2R R3, SR_TID.X ;  /* 0x0000000000037919 */ /* 0x000e2e0000002100 */
[----:B------:R-:W0:Y:S01]  /*0020*/  S2UR UR4, SR_CTAID.X ;  /* 0x00000000000479c3 */ /* 0x000e220000002500 */
[----:B------:R-:W1:Y:S07]  /*0030*/  LDCU UR5, c[0x0][0x388] ;  /* 0x00007100ff0577ac */ /* 0x000e6e0008000800 */
[----:B------:R-:W0:Y:S02]  /*0040*/  LDC R0, c[0x0][0x360] ;  /* 0x0000d800ff007b82 */ /* 0x000e240000000800 */
[----:B0-----:R-:W-:-:S05]  /*0050*/  IMAD R0, R0, UR4, R3 ;  /* 0x0000000400007c24 */ /* 0x001fca000f8e0203 */
[----:B-1----:R-:W-:-:S13]  /*0060*/  ISETP.GE.AND P0, PT, R0, UR5, PT ;  /* 0x0000000500007c0c */ /* 0x002fda000bf06270 */
[----:B------:R-:W-:Y:S05]  /*0070*/  @P0 EXIT ;  /* 0x000000000000094d */ /* 0x000fea0003800000 */
[----:B------:R-:W0:Y:S01]  /*0080*/  LDC.64 R6, c[0x0][0x390] ;  /* 0x0000e400ff067b82 */ /* 0x000e220000000a00 */
[----:B------:R-:W1:Y:S01]  /*0090*/  LDCU.64 UR4, c[0x0][0x358] ;  /* 0x00006b00ff0477ac */ /* 0x000e620008000a00 */
[----:B------:R-:W-:Y:S01]  /*00a0*/  IMAD.MOV.U32 R8, RZ, RZ, 0x2abc4dd5 ;  /* 0x2abc4dd5ff087424 */ /* 0x000fe200078e00ff */
[----:B------:R-:W-:Y:S01]  /*00b0*/  ISETP.NE.AND P0, PT, R0, RZ, PT ;  /* 0x000000ff0000720c */ /* 0x000fe20003f05270 */
[----:B------:R-:W-:Y:S01]  /*00c0*/  IMAD.MOV.U32 R9, RZ, RZ, 0x58213ed2 ;  /* 0x58213ed2ff097424 */ /* 0x000fe200078e00ff */
[----:B------:R-:W-:Y:S01]  /*00d0*/  BSSY.RECONVERGENT B0, `(.L_x_0) ;  /* 0x00000e8000007945 */ /* 0x000fe20003800200 */
[----:B------:R-:W-:Y:S01]  /*00e0*/  IMAD.MOV.U32 R12, RZ, RZ, 0x455f2458 ;  /* 0x455f2458ff0c7424 */ /* 0x000fe200078e00ff */
[----:B------:R-:W-:Y:S01]  /*00f0*/  SHF.R.S32.HI R10, RZ, 0x1f, R0 ;  /* 0x0000001fff0a7819 */ /* 0x000fe20000011400 */
[----:B------:R-:W-:Y:S02]  /*0100*/  IMAD.MOV.U32 R13, RZ, RZ, -0x75bd8fc ;  /* 0xf8a42704ff0d7424 */ /* 0x000fe400078e00ff */
[----:B------:R-:W-:-:S02]  /*0110*/  IMAD.MOV.U32 R16, RZ, RZ, -0x23270784 ;  /* 0xdcd8f87cff107424 */ /* 0x000fc400078e00ff */
[----:B------:R-:W-:Y:S02]  /*0120*/  IMAD.MOV.U32 R17, RZ, RZ, 0x511db0d6 ;  /* 0x511db0d6ff117424 */ /* 0x000fe400078e00ff */
[----:B------:R-:W-:Y:S02]  /*0130*/  IMAD.MOV.U32 R14, RZ, RZ, 0x58213ed2 ;  /* 0x58213ed2ff0e7424 */ /* 0x000fe400078e00ff */
[----:B------:R-:W-:Y:S02]  /*0140*/  IMAD.MOV.U32 R5, RZ, RZ, -0x75bd8fc ;  /* 0xf8a42704ff057424 */ /* 0x000fe400078e00ff */
[----:B------:R-:W-:Y:S02]  /*0150*/  IMAD.MOV.U32 R4, RZ, RZ, 0x455f2458 ;  /* 0x455f2458ff047424 */ /* 0x000fe400078e00ff */
[----:B------:R-:W-:Y:S02]  /*0160*/  IMAD.MOV.U32 R3, RZ, RZ, 0x511db0d6 ;  /* 0x511db0d6ff037424 */ /* 0x000fe400078e00ff */
[----:B------:R-:W-:-:S02]  /*0170*/  IMAD.MOV.U32 R2, RZ, RZ, -0x23270784 ;  /* 0xdcd8f87cff027424 */ /* 0x000fc400078e00ff */
[----:B0-----:R-:W-:-:S05]  /*0180*/  IMAD.WIDE R6, R0, 0x30, R6 ;  /* 0x0000003000067825 */ /* 0x001fca00078e0206 */
[----:B-1----:R0:W-:Y:S04]  /*0190*/  STG.E.64 desc[UR4][R6.64], R8 ;  /* 0x0000000806007986 */ /* 0x0021e8000c101b04 */
[----:B------:R0:W-:Y:S04]  /*01a0*/  STG.E.64 desc[UR4][R6.64+0x8], R12 ;  /* 0x0000080c06007986 */ /* 0x0001e8000c101b04 */
[----:B------:R0:W-:Y:S01]  /*01b0*/  STG.E.64 desc[UR4][R6.64+0x10], R16 ;  /* 0x0000101006007986 */ /* 0x0001e2000c101b04 */
[----:B------:R-:W-:Y:S05]  /*01c0*/  @!P0 BRA `(.L_x_1) ;  /* 0x0000000c00608947 */ /* 0x000fea0003800000 */
[----:B------:R-:W-:Y:S02]  /*01d0*/  IMAD.MOV.U32 R11, RZ, RZ, RZ ;  /* 0x000000ffff0b7224 */ /* 0x000fe400078e00ff */
[----:B------:R-:W-:Y:S02]  /*01e0*/  IMAD.MOV.U32 R14, RZ, RZ, 0x58213ed2 ;  /* 0x58213ed2ff0e7424 */ /* 0x000fe400078e00ff */
[----:B0-----:R-:W-:Y:S02]  /*01f0*/  IMAD.MOV.U32 R13, RZ, RZ, R0 ;  /* 0x000000ffff0d7224 */ /* 0x001fe400078e0000 */
[----:B------:R-:W-:Y:S02]  /*0200*/  IMAD.MOV.U32 R4, RZ, RZ, 0x455f2458 ;  /* 0x455f2458ff047424 */ /* 0x000fe400078e00ff */
[----:B------:R-:W-:Y:S02]  /*0210*/  IMAD.MOV.U32 R5, RZ, RZ, -0x75bd8fc ;  /* 0xf8a42704ff057424 */ /* 0x000fe400078e00ff */
[----:B------:R-:W-:-:S02]  /*0220*/  IMAD.MOV.U32 R2, RZ, RZ, -0x23270784 ;  /* 0xdcd8f87cff027424 */ /* 0x000fc400078e00ff */
[----:B------:R-:W-:-:S07]  /*0230*/  IMAD.MOV.U32 R3, RZ, RZ, 0x511db0d6 ;  /* 0x511db0d6ff037424 */ /* 0x000fce00078e00ff */
.L_x_7:
[----:B------:R-:W-:Y:S01]  /*0240*/  LOP3.LUT R6, R13, 0x3, RZ, 0xc0, !PT ;  /* 0x000000030d067812 */ /* 0x000fe200078ec0ff */
[----:B------:R-:W-:Y:S03]  /*0250*/  BSSY.RECONVERGENT B1, `(.L_x_2) ;  /* 0x00000c9000017945 */ /* 0x000fe60003800200 */
[----:B------:R-:W-:-:S04]  /*0260*/  ISETP.NE.U32.AND P0, PT, R6, RZ, PT ;  /* 0x000000ff0600720c */ /* 0x000fc80003f05070 */
[----:B------:R-:W-:-:S13]  /*0270*/  ISETP.NE.AND.EX P0, PT, RZ, RZ, PT, P0 ;  /* 0x000000ffff00720c */ /* 0x000fda0003f05300 */
[----:B0-----:R-:W-:Y:S05]  /*0280*/  @!P0 BRA `(.L_x_3) ;  /* 0x0000000c00148947 */ /* 0x001fea0003800000 */
[----:B------:R-:W0:Y:S01]  /*0290*/  LDC.64 R6, c[0x4][RZ] ;  /* 0x01000000ff067b82 */ /* 0x000e220000000a00 */
[----:B------:R-:W-:Y:S02]  /*02a0*/  IMAD.MOV.U32 R12, RZ, RZ, RZ ;  /* 0x000000ffff0c7224 */ /* 0x000fe400078e00ff */
[----:B0-----:R-:W-:-:S07]  /*02b0*/  IMAD.WIDE.U32 R6, R11, 0xc80, R6 ;  /* 0x00000c800b067825 */ /* 0x001fce00078e0006 */
.L_x_6:
[----:B0-----:R-:W-:Y:S02]  /*02c0*/  CS2R R14, SRZ ;  /* 0x00000000000e7805 */ /* 0x001fe4000001ff00 */
[----:B------:R-:W-:Y:S02]  /*02d0*/  CS2R R2, SRZ ;  /* 0x0000000000027805 */ /* 0x000fe4000001ff00 */
[----:B------:R-:W-:-:S07]  /*02e0*/  CS2R R4, SRZ ;  /* 0x0000000000047805 */ /* 0x000fce000001ff00 */
.L_x_5:
[----:B------:R-:W0:Y:S02]  /*02f0*/  LDC.64 R8, c[0x0][0x390] ;  /* 0x0000e400ff087b82 */ /* 0x000e240000000a00 */
[----:B0-----:R-:W-:-:S04]  /*0300*/  IMAD.WIDE R8, R0, 0x30, R8 ;  /* 0x0000003000087825 */ /* 0x001fc800078e0208 */
[----:B------:R-:W-:-:S05]  /*0310*/  IMAD.WIDE.U32 R8, R15, 0x4, R8 ;  /* 0x000000040f087825 */ /* 0x000fca00078e0008 */
[----:B------:R0:W5:Y:S01]  /*0320*/  LDG.E R16, desc[UR4][R8.64+0x4] ;  /* 0x0000040408107981 */ /* 0x000162000c1e1900 */
[----:B------:R-:W-:-:S07]  /*0330*/  IMAD.MOV.U32 R17, RZ, RZ, RZ ;  /* 0x000000ffff117224 */ /* 0x000fce00078e00ff */
.L_x_4:
[----:B-----5:R-:W-:Y:S01]  /*0340*/  SHF.R.U32.HI R22, RZ, R17, R16 ;  /* 0x00000011ff167219 */ /* 0x020fe20000011610 */
[----:B0-----:R-:W-:-:S03]  /*0350*/  IMAD.SHL.U32 R8, R15, 0x20, RZ ;  /* 0x000000200f087824 */ /* 0x001fc600078e00ff */
[----:B------:R-:W-:Y:S01]  /*0360*/  LOP3.LUT R9, R22, 0x1, RZ, 0xc0, !PT ;  /* 0x0000000116097812 */ /* 0x000fe200078ec0ff */
[----:B------:R-:W-:-:S03]  /*0370*/  IMAD.IADD R8, R8, 0x1, R17 ;  /* 0x0000000108087824 */ /* 0x000fc600078e0211 */
[----:B------:R-:W-:Y:S01]  /*0380*/  ISETP.NE.U32.AND P0, PT, R9, 0x1, PT ;  /* 0x000000010900780c */ /* 0x000fe20003f05070 */
[----:B------:R-:W-:-:S03]  /*0390*/  IMAD R9, R8, 0x5, RZ ;  /* 0x0000000508097824 */ /* 0x000fc600078e02ff */
[----:B------:R-:W-:Y:S01]  /*03a0*/  R2P PR, R22, 0x7e ;  /* 0x0000007e16007804 */ /* 0x000fe20000000000 */
[----:B------:R-:W-:-:S08]  /*03b0*/  IMAD.WIDE.U32 R8, R9, 0x4, R6 ;  /* 0x0000000409087825 */ /* 0x000fd000078e0006 */
[----:B------:R-:W2:Y:S04]  /*03c0*/  @!P0 LDG.E R19, desc[UR4][R8.64] ;  /* 0x0000000408138981 */ /* 0x000ea8000c1e1900 */
[----:B------:R-:W3:Y:S04]  /*03d0*/  @P1 LDG.E R21, desc[UR4][R8.64+0x14] ;  /* 0x0000140408151981 */ /* 0x000ee8000c1e1900 */
[----:B------:R-:W4:Y:S04]  /*03e0*/  @!P0 LDG.E R18, desc[UR4][R8.64+0x10] ;  /* 0x0000100408128981 */ /* 0x000f28000c1e1900 */
[----:B------:R-:W4:Y:S04]  /*03f0*/  @P2 LDG.E R23, desc[UR4][R8.64+0x28] ;  /* 0x0000280408172981 */ /* 0x000f28000c1e1900 */
[----:B------:R-:W4:Y:S04]  /*0400*/  @P1 LDG.E R20, desc[UR4][R8.64+0x24] ;  /* 0x0000240408141981 */ /* 0x000f28000c1e1900 */
[----:B------:R-:W4:Y:S04]  /*0410*/  @P3 LDG.E R25, desc[UR4][R8.64+0x3c] ;  /* 0x00003c0408193981 */ /* 0x000f28000c1e1900 */
[----:B------:R-:W4:Y:S04]  /*0420*/  @P2 LDG.E R24, desc[UR4][R8.64+0x38] ;  /* 0x0000380408182981 */ /* 0x000f28000c1e1900 */
[----:B------:R-:W4:Y:S04]  /*0430*/  @P4 LDG.E R27, desc[UR4][R8.64+0x50] ;  /* 0x00005004081b4981 */ /* 0x000f28000c1e1900 */
[----:B------:R-:W4:Y:S01]  /*0440*/  @P5 LDG.E R29, desc[UR4][R8.64+0x64] ;  /* 0x00006404081d5981 */ /* 0x000f22000c1e1900 */
[----:B--2---:R-:W-:-:S03]  /*0450*/  @!P0 LOP3.LUT R14, R14, R19, RZ, 0x3c, !PT ;  /* 0x000000130e0e8212 */ /* 0x004fc600078e3cff */
[----:B------:R-:W2:Y:S01]  /*0460*/  @!P0 LDG.E R19, desc[UR4][R8.64+0x4] ;  /* 0x0000040408138981 */ /* 0x000ea2000c1e1900 */
[----:B---3--:R-:W-:-:S03]  /*0470*/  @P1 LOP3.LUT R14, R14, R21, RZ, 0x3c, !PT ;  /* 0x000000150e0e1212 */ /* 0x008fc600078e3cff */
[----:B------:R-:W3:Y:S01]  /*0480*/  @!P0 LDG.E R21, desc[UR4][R8.64+0xc] ;  /* 0x00000c0408158981 */ /* 0x000ee2000c1e1900 */
[----:B----4-:R-:W-:-:S03]  /*0490*/  @!P0 LOP3.LUT R3, R3, R18, RZ, 0x3c, !PT ;  /* 0x0000001203038212 */ /* 0x010fc600078e3cff */
[----:B------:R-:W4:Y:S01]  /*04a0*/  @!P0 LDG.E R18, desc[UR4][R8.64+0x8] ;  /* 0x0000080408128981 */ /* 0x000f22000c1e1900 */
[----:B------:R-:W-:-:S03]  /*04b0*/  @P2 LOP3.LUT R14, R14, R23, RZ, 0x3c, !PT ;  /* 0x000000170e0e2212 */ /* 0x000fc600078e3cff */
[----:B------:R-:W4:Y:S01]  /*04c0*/  @P1 LDG.E R23, desc[UR4][R8.64+0x18] ;  /* 0x0000180408171981 */ /* 0x000f22000c1e1900 */
[----:B------:R-:W-:-:S03]  /*04d0*/  @P1 LOP3.LUT R3, R3, R20, RZ, 0x3c, !PT ;  /* 0x0000001403031212 */ /* 0x000fc600078e3cff */
[----:B------:R-:W4:Y:S01]  /*04e0*/  @P1 LDG.E R20, desc[UR4][R8.64+0x1c] ;  /* 0x00001c0408141981 */ /* 0x000f22000c1e1900 */
[----:B------:R-:W-:-:S03]  /*04f0*/  @P3 LOP3.LUT R14, R14, R25, RZ, 0x3c, !PT ;  /* 0x000000190e0e3212 */ /* 0x000fc600078e3cff */
[----:B------:R-:W4:Y:S01]  /*0500*/  @P1 LDG.E R25, desc[UR4][R8.64+0x20] ;  /* 0x0000200408191981 */ /* 0x000f22000c1e1900 */
[----:B------:R-:W-:-:S03]  /*0510*/  @P2 LOP3.LUT R3, R3, R24, RZ, 0x3c, !PT ;  /* 0x0000001803032212 */ /* 0x000fc600078e3cff */
[----:B------:R-:W4:Y:S01]  /*0520*/  @P3 LDG.E R24, desc[UR4][R8.64+0x4c] ;  /* 0x00004c0408183981 */ /* 0x000f22000c1e1900 */
[----:B--2---:R-:W-:-:S03]  /*0530*/  @!P0 LOP3.LUT R4, R4, R19, RZ, 0x3c, !PT ;  /* 0x0000001304048212 */ /* 0x004fc600078e3cff */
[----:B------:R-:W2:Y:S01]  /*0540*/  @P2 LDG.E R19, desc[UR4][R8.64+0x2c] ;  /* 0x00002c0408132981 */ /* 0x000ea2000c1e1900 */
[----:B---3--:R-:W-:-:S03]  /*0550*/  @!P0 LOP3.LUT R2, R2, R21, RZ, 0x3c, !PT ;  /* 0x0000001502028212 */ /* 0x008fc600078e3cff */
[----:B------:R-:W3:Y:S01]  /*0560*/  @P2 LDG.E R21, desc[UR4][R8.64+0x34] ;  /* 0x0000340408152981 */ /* 0x000ee2000c1e1900 */
[----:B----4-:R-:W-:-:S03]  /*0570*/  @!P0 LOP3.LUT R5, R5, R18, RZ, 0x3c, !PT ;  /* 0x0000001205058212 */ /* 0x010fc600078e3cff */
[----:B------:R-:W4:Y:S01]  /*0580*/  @P2 LDG.E R18, desc[UR4][R8.64+0x30] ;  /* 0x0000300408122981 */ /* 0x000f22000c1e1900 */
        /* <DEDUP_REMOVED lines=10> */
[----:B--2---:R-:W-:-:S03]  /*0630*/  @P2 LOP3.LUT R4, R4, R19, RZ, 0x3c, !PT ;  /* 0x0000001304042212 */ /* 0x004fc600078e3cff */
[----:B------:R-:W2:Y:S01]  /*0640*/  @P4 LDG.E R19, desc[UR4][R8.64+0x54] ;  /* 0x0000540408134981 */ /* 0x000ea2000c1e1900 */
[----:B---3--:R-:W-:-:S03]  /*0650*/  @P2 LOP3.LUT R2, R2, R21, RZ, 0x3c, !PT ;  /* 0x0000001502022212 */ /* 0x008fc600078e3cff */
[----:B------:R-:W3:Y:S01]  /*0660*/  @P4 LDG.E R21, desc[UR4][R8.64+0x5c] ;  /* 0x00005c0408154981 */ /* 0x000ee2000c1e1900 */
[----:B----4-:R-:W-:-:S03]  /*0670*/  @P2 LOP3.LUT R5, R5, R18, RZ, 0x3c, !PT ;  /* 0x0000001205052212 */ /* 0x010fc600078e3cff */
        /* <DEDUP_REMOVED lines=9> */
[----:B------:R-:W-:Y:S02]  /*0710*/  LOP3.LUT P0, RZ, R22, 0x80, RZ, 0xc0, !PT ;  /* 0x0000008016ff7812 */ /* 0x000fe4000780c0ff */
[----:B------:R-:W-:-:S04]  /*0720*/  @P5 LOP3.LUT R14, R14, R29, RZ, 0x3c, !PT ;  /* 0x0000001d0e0e5212 */ /* 0x000fc800078e3cff */
[----:B------:R-:W-:-:S07]  /*0730*/  @P6 LOP3.LUT R14, R14, R27, RZ, 0x3c, !PT ;  /* 0x0000001b0e0e6212 */ /* 0x000fce00078e3cff */
[----:B------:R-:W4:Y:S04]  /*0740*/  @P0 LDG.E R27, desc[UR4][R8.64+0x8c] ;  /* 0x00008c04081b0981 */ /* 0x000f28000c1e1900 */
        /* <DEDUP_REMOVED lines=15> */
[----:B------:R-:W-:Y:S02]  /*0840*/  @P0 LOP3.LUT R14, R14, R27, RZ, 0x3c, !PT ;  /* 0x0000001b0e0e0212 */ /* 0x000fe400078e3cff */
[----:B--2---:R-:W-:Y:S02]  /*0850*/  @P6 LOP3.LUT R4, R4, R19, RZ, 0x3c, !PT ;  /* 0x0000001304046212 */ /* 0x004fe400078e3cff */
[----:B---3--:R-:W-:Y:S02]  /*0860*/  @P6 LOP3.LUT R2, R2, R21, RZ, 0x3c, !PT ;  /* 0x0000001502026212 */ /* 0x008fe400078e3cff */
[----:B----4-:R-:W-:Y:S02]  /*0870*/  @P6 LOP3.LUT R5, R5, R18, RZ, 0x3c, !PT ;  /* 0x0000001205056212 */ /* 0x010fe400078e3cff */
[----:B------:R-:W-:Y:S02]  /*0880*/  @P0 LOP3.LUT R4, R4, R23, RZ, 0x3c, !PT ;  /* 0x0000001704040212 */ /* 0x000fe400078e3cff */
[----:B------:R-:W-:-:S02]  /*0890*/  @P6 LOP3.LUT R3, R3, R20, RZ, 0x3c, !PT ;  /* 0x0000001403036212 */ /* 0x000fc400078e3cff */
[----:B------:R-:W-:Y:S02]  /*08a0*/  @P0 LOP3.LUT R2, R2, R25, RZ, 0x3c, !PT ;  /* 0x0000001902020212 */ /* 0x000fe400078e3cff */
[----:B------:R-:W-:Y:S02]  /*08b0*/  @P0 LOP3.LUT R3, R3, R26, RZ, 0x3c, !PT ;  /* 0x0000001a03030212 */ /* 0x000fe400078e3cff */
[----:B------:R-:W-:Y:S02]  /*08c0*/  @P0 LOP3.LUT R5, R5, R24, RZ, 0x3c, !PT ;  /* 0x0000001805050212 */ /* 0x000fe400078e3cff */
[----:B------:R-:W-:-:S13]  /*08d0*/  R2P PR, R22.B1, 0x7f ;  /* 0x0000007f16007804 */ /* 0x000fda0000001000 */
[----:B------:R-:W2:Y:S04]  /*08e0*/  @P0 LDG.E R19, desc[UR4][R8.64+0xa0] ;  /* 0x0000a00408130981 */ /* 0x000ea8000c1e1900 */
[----:B------:R-:W3:Y:S04]  /*08f0*/  @P1 LDG.E R21, desc[UR4][R8.64+0xb4] ;  /* 0x0000b40408151981 */ /* 0x000ee8000c1e1900 */
[----:B------:R-:W4:Y:S04]  /*0900*/  @P2 LDG.E R23, desc[UR4][R8.64+0xc8] ;  /* 0x0000c80408172981 */ /* 0x000f28000c1e1900 */
[----:B------:R-:W4:Y:S04]  /*0910*/  @P0 LDG.E R20, desc[UR4][R8.64+0xa8] ;  /* 0x0000a80408140981 */ /* 0x000f28000c1e1900 */
[----:B------:R-:W4:Y:S04]  /*0920*/  @P0 LDG.E R24, desc[UR4][R8.64+0xb0] ;  /* 0x0000b00408180981 */ /* 0x000f28000c1e1900 */
[----:B------:R-:W4:Y:S04]  /*0930*/  @P3 LDG.E R25, desc[UR4][R8.64+0xdc] ;  /* 0x0000dc0408193981 */ /* 0x000f28000c1e1900 */
[----:B------:R-:W4:Y:S04]  /*0940*/  @P1 LDG.E R18, desc[UR4][R8.64+0xbc] ;  /* 0x0000bc0408121981 */ /* 0x000f28000c1e1900 */
        /* <DEDUP_REMOVED lines=20> */
[----:B---3--:R-:W-:Y:S02]  /*0a90*/  @P0 LOP3.LUT R2, R2, R21, RZ, 0x3c, !PT ;  /* 0x0000001502020212 */ /* 0x008fe400078e3cff */
[----:B------:R-:W-:Y:S01]  /*0aa0*/  LOP3.LUT P0, RZ, R22, 0x8000, RZ, 0xc0, !PT ;  /* 0x0000800016ff7812 */ /* 0x000fe2000780c0ff */
[----:B------:R-:W3:Y:S01]  /*0ab0*/  @P2 LDG.E R21, desc[UR4][R8.64+0xcc] ;  /* 0x0000cc0408152981 */ /* 0x000ee2000c1e1900 */
[----:B----4-:R-:W-:-:S03]  /*0ac0*/  @P1 LOP3.LUT R4, R4, R23, RZ, 0x3c, !PT ;  /* 0x0000001704041212 */ /* 0x010fc600078e3cff */
[----:B------:R-:W4:Y:S04]  /*0ad0*/  @P2 LDG.E R22, desc[UR4][R8.64+0xd0] ;  /* 0x0000d00408162981 */ /* 0x000f28000c1e1900 */
[----:B------:R-:W4:Y:S01]  /*0ae0*/  @P2 LDG.E R23, desc[UR4][R8.64+0xd4] ;  /* 0x0000d40408172981 */ /* 0x000f22000c1e1900 */
[----:B------:R-:W-:-:S03]  /*0af0*/  @P1 LOP3.LUT R3, R3, R20, RZ, 0x3c, !PT ;  /* 0x0000001403031212 */ /* 0x000fc600078e3cff */
[----:B------:R-:W4:Y:S01]  /*0b00*/  @P3 LDG.E R20, desc[UR4][R8.64+0xec] ;  /* 0x0000ec0408143981 */ /* 0x000f22000c1e1900 */
[----:B------:R-:W-:Y:S02]  /*0b10*/  @P5 LOP3.LUT R14, R14, R29, RZ, 0x3c, !PT ;  /* 0x0000001d0e0e5212 */ /* 0x000fe400078e3cff */
[----:B------:R-:W-:Y:S01]  /*0b20*/  @P2 LOP3.LUT R3, R3, R24, RZ, 0x3c, !PT ;  /* 0x0000001803032212 */ /* 0x000fe200078e3cff */
[----:B------:R-:W4:Y:S04]  /*0b30*/  @P0 LDG.E R26, desc[UR4][R8.64+0x13c] ;  /* 0x00013c04081a0981 */ /* 0x000f28000c1e1900 */
        /* <DEDUP_REMOVED lines=9> */
[----:B------:R-:W-:Y:S02]  /*0bd0*/  @P2 LOP3.LUT R2, R2, R23, RZ, 0x3c, !PT ;  /* 0x0000001702022212 */ /* 0x000fe400078e3cff */
[----:B------:R-:W-:Y:S01]  /*0be0*/  @P3 LOP3.LUT R5, R5, R18, RZ, 0x3c, !PT ;  /* 0x0000001205053212 */ /* 0x000fe200078e3cff */
[----:B------:R-:W4:Y:S01]  /*0bf0*/  @P4 LDG.E R23, desc[UR4][R8.64+0xfc] ;  /* 0x0000fc0408174981 */ /* 0x000f22000c1e1900 */
[----:B------:R-:W-:-:S03]  /*0c00*/  @P3 LOP3.LUT R4, R4, R25, RZ, 0x3c, !PT ;  /* 0x0000001904043212 */ /* 0x000fc600078e3cff */
        /* <DEDUP_REMOVED lines=20> */
[----:B------:R-:W-:-:S05]  /*0d50*/  VIADD R17, R17, 0x10 ;  /* 0x0000001011117836 */ /* 0x000fca0000000000 */
[----:B------:R-:W-:Y:S02]  /*0d60*/  ISETP.NE.AND P1, PT, R17, 0x20, PT ;  /* 0x000000201100780c */ /* 0x000fe40003f25270 */
[----:B------:R-:W-:Y:S02]  /*0d70*/  @P5 LOP3.LUT R3, R3, R20, RZ, 0x3c, !PT ;  /* 0x0000001403035212 */ /* 0x000fe400078e3cff */
[----:B--2---:R-:W-:Y:S02]  /*0d80*/  @P5 LOP3.LUT R2, R2, R19, RZ, 0x3c, !PT ;  /* 0x0000001302025212 */ /* 0x004fe400078e3cff */
[----:B---3--:R-:W-:Y:S02]  /*0d90*/  @P6 LOP3.LUT R4, R4, R21, RZ, 0x3c, !PT ;  /* 0x0000001504046212 */ /* 0x008fe400078e3cff */
[----:B----4-:R-:W-:Y:S02]  /*0da0*/  @P6 LOP3.LUT R5, R5, R22, RZ, 0x3c, !PT ;  /* 0x0000001605056212 */ /* 0x010fe400078e3cff */
[----:B------:R-:W-:-:S02]  /*0db0*/  @P6 LOP3.LUT R2, R2, R23, RZ, 0x3c, !PT ;  /* 0x0000001702026212 */ /* 0x000fc400078e3cff */
[----:B------:R-:W-:Y:S02]  /*0dc0*/  @P6 LOP3.LUT R3, R3, R18, RZ, 0x3c, !PT ;  /* 0x0000001203036212 */ /* 0x000fe400078e3cff */
[----:B------:R-:W-:Y:S02]  /*0dd0*/  @P0 LOP3.LUT R5, R5, R24, RZ, 0x3c, !PT ;  /* 0x0000001805050212 */ /* 0x000fe400078e3cff */
[----:B------:R-:W-:Y:S02]  /*0de0*/  @P0 LOP3.LUT R4, R4, R25, RZ, 0x3c, !PT ;  /* 0x0000001904040212 */ /* 0x000fe400078e3cff */
[----:B------:R-:W-:Y:S02]  /*0df0*/  @P0 LOP3.LUT R3, R3, R26, RZ, 0x3c, !PT ;  /* 0x0000001a03030212 */ /* 0x000fe400078e3cff */
[----:B------:R-:W-:Y:S01]  /*0e00*/  @P0 LOP3.LUT R2, R2, R27, RZ, 0x3c, !PT ;  /* 0x0000001b02020212 */ /* 0x000fe200078e3cff */
[----:B------:R-:W-:Y:S06]  /*0e10*/  @P1 BRA `(.L_x_4) ;  /* 0xfffffff400481947 */ /* 0x000fec000383ffff */
[----:B------:R-:W-:-:S05]  /*0e20*/  VIADD R15, R15, 0x1 ;  /* 0x000000010f0f7836 */ /* 0x000fca0000000000 */
[----:B------:R-:W-:-:S13]  /*0e30*/  ISETP.NE.AND P0, PT, R15, 0x5, PT ;  /* 0x000000050f00780c */ /* 0x000fda0003f05270 */
[----:B------:R-:W-:Y:S05]  /*0e40*/  @P0 BRA `(.L_x_5) ;  /* 0xfffffff400280947 */ /* 0x000fea000383ffff */
[----:B------:R-:W0:Y:S01]  /*0e50*/  LDC.64 R8, c[0x0][0x390] ;  /* 0x0000e400ff087b82 */ /* 0x000e220000000a00 */
[----:B------:R-:W-:Y:S01]  /*0e60*/  VIADD R12, R12, 0x1 ;  /* 0x000000010c0c7836 */ /* 0x000fe20000000000 */
[----:B------:R-:W-:-:S04]  /*0e70*/  LOP3.LUT R15, R13, 0x3, RZ, 0xc0, !PT ;  /* 0x000000030d0f7812 */ /* 0x000fc800078ec0ff */
[----:B------:R-:W-:Y:S01]  /*0e80*/  ISETP.GE.U32.AND P0, PT, R12, R15, PT ;  /* 0x0000000f0c00720c */ /* 0x000fe20003f06070 */
[----:B0-----:R-:W-:-:S05]  /*0e90*/  IMAD.WIDE R8, R0, 0x30, R8 ;  /* 0x0000003000087825 */ /* 0x001fca00078e0208 */
[----:B------:R0:W-:Y:S04]  /*0ea0*/  STG.E desc[UR4][R8.64+0x4], R14 ;  /* 0x0000040e08007986 */ /* 0x0001e8000c101904 */
[----:B------:R0:W-:Y:S04]  /*0eb0*/  STG.E.64 desc[UR4][R8.64+0x8], R4 ;  /* 0x0000080408007986 */ /* 0x0001e8000c101b04 */
[----:B------:R0:W-:Y:S01]  /*0ec0*/  STG.E.64 desc[UR4][R8.64+0x10], R2 ;  /* 0x0000100208007986 */ /* 0x0001e2000c101b04 */
[----:B------:R-:W-:Y:S05]  /*0ed0*/  @!P0 BRA `(.L_x_6) ;  /* 0xfffffff000f88947 */ /* 0x000fea000383ffff */
.L_x_3:
[----:B------:R-:W-:Y:S05]  /*0ee0*/  BSYNC.RECONVERGENT B1 ;  /* 0x0000000000017941 */ /* 0x000fea0003800200 */
.L_x_2:
[----:B------:R-:W-:Y:S01]  /*0ef0*/  ISETP.GT.U32.AND P0, PT, R13, 0x3, PT ;  /* 0x000000030d00780c */ /* 0x000fe20003f04070 */
[----:B------:R-:W-:Y:S01]  /*0f00*/  VIADD R11, R11, 0x1 ;  /* 0x000000010b0b7836 */ /* 0x000fe20000000000 */
[--C-:B------:R-:W-:Y:S02]  /*0f10*/  SHF.R.U64 R13, R13, 0x2, R10.reuse ;  /* 0x000000020d0d7819 */ /* 0x100fe4000000120a */
[----:B------:R-:W-:Y:S02]  /*0f20*/  ISETP.GT.U32.AND.EX P0, PT, R10, RZ, PT, P0 ;  /* 0x000000ff0a00720c */ /* 0x000fe40003f04100 */
[----:B------:R-:W-:-:S11]  /*0f30*/  SHF.R.U32.HI R10, RZ, 0x2, R10 ;  /* 0x00000002ff0a7819 */ /* 0x000fd6000001160a */
[----:B------:R-:W-:Y:S05]  /*0f40*/  @P0 BRA `(.L_x_7) ;  /* 0xfffffff000bc0947 */ /* 0x000fea000383ffff */
.L_x_1:
[----:B------:R-:W-:Y:S05]  /*0f50*/  BSYNC.RECONVERGENT B0 ;  /* 0x0000000000007941 */ /* 0x000fea0003800200 */
.L_x_0:
[----:B0-----:R-:W-:Y:S01]  /*0f60*/  SHF.R.U32.HI R7, RZ, 0x2, R14 ;  /* 0x00000002ff077819 */ /* 0x001fe2000001160e */
[----:B------:R-:W-:Y:S01]  /*0f70*/  IMAD.SHL.U32 R6, R3, 0x10, RZ ;  /* 0x0000001003067824 */ /* 0x000fe200078e00ff */
[----:B------:R-:W0:Y:S01]  /*0f80*/  LDCU.64 UR6, c[0x0][0x380] ;  /* 0x00007000ff0677ac */ /* 0x000e220008000a00 */
[----:B------:R-:W-:Y:S01]  /*0f90*/  IMAD.MOV.U32 R9, RZ, RZ, 0x2f800000 ;  /* 0x2f800000ff097424 */ /* 0x000fe200078e00ff */
[----:B------:R-:W-:Y:S01]  /*0fa0*/  LOP3.LUT R7, R7, R14, RZ, 0x3c, !PT ;  /* 0x0000000e07077212 */ /* 0x000fe200078e3cff */
[----:B------:R-:W-:Y:S01]  /*0fb0*/  IMAD.MOV.U32 R16, RZ, RZ, R5 ;  /* 0x000000ffff107224 */ /* 0x000fe200078e0005 */
[----:B------:R-:W1:Y:S01]  /*0fc0*/  LDC.64 R14, c[0x0][0x390] ;  /* 0x0000e400ff0e7b82 */ /* 0x000e620000000a00 */
[----:B------:R-:W-:Y:S01]  /*0fd0*/  SHF.R.S32.HI R13, RZ, 0x1f, R0 ;  /* 0x0000001fff0d7819 */ /* 0x000fe20000011400 */
[----:B------:R-:W-:Y:S02]  /*0fe0*/  IMAD.MOV.U32 R5, RZ, RZ, R4 ;  /* 0x000000ffff057224 */ /* 0x000fe400078e0004 */
[----:B------:R-:W-:-:S02]  /*0ff0*/  IMAD.SHL.U32 R8, R7, 0x2, RZ ;  /* 0x0000000207087824 */ /* 0x000fc400078e00ff */
[----:B------:R-:W-:Y:S02]  /*1000*/  IMAD.MOV.U32 R17, RZ, RZ, R2 ;  /* 0x000000ffff117224 */ /* 0x000fe400078e0002 */
[----:B------:R-:W-:Y:S01]  /*1010*/  IMAD.MOV.U32 R4, RZ, RZ, 0x2ac1d59a ;  /* 0x2ac1d59aff047424 */ /* 0x000fe200078e00ff */
[----:B------:R-:W-:-:S04]  /*1020*/  LOP3.LUT R6, R7, R8, R6, 0x96, !PT ;  /* 0x0000000807067212 */ /* 0x000fc800078e9606 */
[----:B------:R-:W-:Y:S02]  /*1030*/  LOP3.LUT R7, R6, R3, RZ, 0x3c, !PT ;  /* 0x0000000306077212 */ /* 0x000fe400078e3cff */
[----:B0-----:R-:W-:-:S03]  /*1040*/  LEA R12, P0, R0, UR6, 0x2 ;  /* 0x00000006000c7c11 */ /* 0x001fc6000f8010ff */
[----:B------:R-:W-:Y:S01]  /*1050*/  VIADD R6, R7, 0x2ac1d59a ;  /* 0x2ac1d59a07067836 */ /* 0x000fe20000000000 */
[----:B------:R-:W-:-:S04]  /*1060*/  LEA.HI.X R13, R0, UR7, R13, 0x2, P0 ;  /* 0x00000007000d7c11 */ /* 0x000fc800080f140d */
[----:B------:R-:W-:Y:S01]  /*1070*/  I2FP.F32.U32 R6, R6 ;  /* 0x0000000600067245 */ /* 0x000fe20000201000 */
[----:B-1----:R-:W-:-:S04]  /*1080*/  IMAD.WIDE R14, R0, 0x30, R14 ;  /* 0x00000030000e7825 */ /* 0x002fc800078e020e */
[----:B------:R-:W-:Y:S01]  /*1090*/  FFMA R6, R6, R9, 1.1641532182693481445e-10 ;  /* 0x2f00000006067423 */ /* 0x000fe20000000009 */
[----:B------:R-:W-:Y:S03]  /*10a0*/  STG.E.64 desc[UR4][R14.64+0x8], R16 ;  /* 0x000008100e007986 */ /* 0x000fe6000c101b04 */
[----:B------:R0:W1:Y:S01]  /*10b0*/  F2F.F64.F32 R8, R6 ;  /* 0x0000000600087310 */ /* 0x0000620000201800 */
[----:B------:R-:W-:Y:S04]  /*10c0*/  STG.E.64 desc[UR4][R14.64], R4 ;  /* 0x000000040e007986 */ /* 0x000fe8000c101b04 */
[----:B------:R-:W-:Y:S01]  /*10d0*/  STG.E.64 desc[UR4][R14.64+0x18], RZ ;  /* 0x000018ff0e007986 */ /* 0x000fe2000c101b04 */
[----:B0-----:R-:W-:-:S03]  /*10e0*/  IMAD.MOV.U32 R6, RZ, RZ, R3 ;  /* 0x000000ffff067224 */ /* 0x001fc600078e0003 */
[----:B------:R-:W-:Y:S04]  /*10f0*/  STG.E desc[UR4][R14.64+0x20], RZ ;  /* 0x000020ff0e007986 */ /* 0x000fe8000c101904 */
[----:B------:R-:W-:Y:S01]  /*1100*/  STG.E.64 desc[UR4][R14.64+0x28], RZ ;  /* 0x000028ff0e007986 */ /* 0x000fe2000c101b04 */
[----:B-1----:R-:W-:-:S03]  /*1110*/  DADD R8, R8, R8 ;  /* 0x0000000008087229 */ /* 0x002fc60000000008 */
[----:B------:R-:W-:Y:S07]  /*1120*/  STG.E.64 desc[UR4][R14.64+0x10], R6 ;  /* 0x000010060e007986 */ /* 0x000fee000c101b04 */
[----:B------:R-:W0:Y:S08]  /*1130*/  F2I.F64.TRUNC R8, R8 ;  /* 0x0000000800087311 */ /* 0x000e30000030d100 */
[----:B0-----:R-:W0:Y:S02]  /*1140*/  I2F.F64 R10, R8 ;  /* 0x00000008000a7312 */ /* 0x001e240000201c00 */
[----:B0-----:R-:W-:-:S10]  /*1150*/  DMUL R10, R10, 0.125 ;  /* 0x3fc000000a0a7828 */ /* 0x001fd40000000000 */
[----:B------:R-:W0:Y:S02]  /*1160*/  F2F.F32.F64 R11, R10 ;  /* 0x0000000a000b7310 */ /* 0x000e240000301000 */
[----:B0-----:R-:W-:Y:S01]  /*1170*/  STG.E desc[UR4][R12.64], R11 ;  /* 0x0000000b0c007986 */ /* 0x001fe2000c101904 */
[----:B------:R-:W-:Y:S05]  /*1180*/  EXIT ;  /* 0x000000000000794d */ /* 0x000fea0003800000 */
.L_x_8:
[----:B------:R-:W-:-:S00]  /*1190*/  BRA `(.L_x_8) ;  /* 0xfffffffc00fc7947 */ /* 0x000fc0000383ffff */
[----:B------:R-:W-:-:S00]  /*11a0*/  NOP ;  /* 0x0000000000007918 */ /* 0x000fc00000000000 */
        /* <DEDUP_REMOVED lines=13> */
.L_x_16:


//--------------------- .text._Z12SerialKernelPKfPfm --------------------------
	.section	.text._Z12SerialKernelPKfPfm,"ax",@progbits
	.align	128
        .global         _Z12SerialKernelPKfPfm
        .type           _Z12SerialKernelPKfPfm,@function
        .size           _Z12SerialKernelPKfPfm,(.L_x_17 - _Z12SerialKernelPKfPfm)
        .other          _Z12SerialKernelPKfPfm,@"STO_CUDA_ENTRY STV_DEFAULT"
_Z12SerialKernelPKfPfm:
.text._Z12SerialKernelPKfPfm:
[----:B------:R-:W-:Y:S08]  /*0000*/  LDC R1, c[0x0][0x37c] ;  /* 0x0000df00ff017b82 */ /* 0x000ff00000000800 */
[----:B------:R-:W0:Y:S01]  /*0010*/  LDC.64 R2, c[0x0][0x390] ;  /* 0x0000e400ff027b82 */ /* 0x000e220000000a00 */
[----:B------:R-:W1:Y:S01]  /*0020*/  LDCU.64 UR6, c[0x0][0x358] ;  /* 0x00006b00ff0677ac */ /* 0x000e620008000a00 */
[----:B------:R-:W-:Y:S01]  /*0030*/  IMAD.MOV.U32 R15, RZ, RZ, RZ ;  /* 0x000000ffff0f7224 */ /* 0x000fe200078e00ff */
[----:B0-----:R-:W-:-:S04]  /*0040*/  ISETP.NE.U32.AND P0, PT, R2, RZ, PT ;  /* 0x000000ff0200720c */ /* 0x001fc80003f05070 */
[----:B------:R-:W-:-:S13]  /*0050*/  ISETP.NE.AND.EX P0, PT, R3, RZ, PT, P0 ;  /* 0x000000ff0300720c */ /* 0x000fda0003f05300 */
[----:B-1----:R-:W-:Y:S05]  /*0060*/  @!P0 BRA `(.L_x_9) ;  /* 0x0000000800588947 */ /* 0x002fea0003800000 */
[C---:B------:R-:W-:Y:S01]  /*0070*/  ISETP.GE.U32.AND P1, PT, R2.reuse, 0x10, PT ;  /* 0x000000100200780c */ /* 0x040fe20003f26070 */
[----:B------:R-:W-:Y:S01]  /*0080*/  IMAD.MOV.U32 R4, RZ, RZ, RZ ;  /* 0x000000ffff047224 */ /* 0x000fe200078e00ff */
[----:B------:R-:W-:Y:S02]  /*0090*/  LOP3.LUT R0, R2, 0xf, RZ, 0xc0, !PT ;  /* 0x0000000f02007812 */ /* 0x000fe400078ec0ff */
[----:B------:R-:W-:Y:S02]  /*00a0*/  CS2R R14, SRZ ;  /* 0x00000000000e7805 */ /* 0x000fe4000001ff00 */
[----:B------:R-:W-:Y:S01]  /*00b0*/  ISETP.GE.U32.AND.EX P1, PT, R3, RZ, PT, P1 ;  /* 0x000000ff0300720c */ /* 0x000fe20003f26110 */
[----:B------:R-:W-:Y:S01]  /*00c0*/  IMAD.MOV.U32 R3, RZ, RZ, RZ ;  /* 0x000000ffff037224 */ /* 0x000fe200078e00ff */
[----:B------:R-:W-:-:S04]  /*00d0*/  ISETP.NE.U32.AND P0, PT, R0, RZ, PT ;  /* 0x000000ff0000720c */ /* 0x000fc80003f05070 */
[----:B------:R-:W-:-:S07]  /*00e0*/  ISETP.NE.AND.EX P0, PT, RZ, RZ, PT, P0 ;  /* 0x000000ffff00720c */ /* 0x000fce0003f05300 */
[----:B------:R-:W-:Y:S06]  /*00f0*/  @!P1 BRA `(.L_x_10) ;  /* 0x0000000400049947 */ /* 0x000fec0003800000 */
[----:B------:R-:W0:Y:S01]  /*0100*/  LDCU.64 UR4, c[0x0][0x380] ;  /* 0x00007000ff0477ac */ /* 0x000e220008000a00 */
[----:B------:R-:W1:Y:S01]  /*0110*/  LDC R4, c[0x0][0x394] ;  /* 0x0000e500ff047b82 */ /* 0x000e620000000800 */
[----:B------:R-:W-:Y:S02]  /*0120*/  LOP3.LUT R3, R2, 0xfffffff0, RZ, 0xc0, !PT ;  /* 0xfffffff002037812 */ /* 0x000fe400078ec0ff */
[----:B------:R-:W-:-:S03]  /*0130*/  CS2R R14, SRZ ;  /* 0x00000000000e7805 */ /* 0x000fc6000001ff00 */
[----:B------:R-:W-:Y:S01]  /*0140*/  IMAD.MOV.U32 R6, RZ, RZ, R3 ;  /* 0x000000ffff067224 */ /* 0x000fe200078e0003 */
[----:B0-----:R-:W-:-:S04]  /*0150*/  UIADD3 UR4, UP0, UPT, UR4, 0x20, URZ ;  /* 0x0000002004047890 */ /* 0x001fc8000ff1e0ff */
[----:B------:R-:W-:Y:S02]  /*0160*/  UIADD3.X UR5, UPT, UPT, URZ, UR5, URZ, UP0, !UPT ;  /* 0x00000005ff057290 */ /* 0x000fe400087fe4ff */
[----:B------:R-:W-:Y:S02]  /*0170*/  IMAD.U32 R12, RZ, RZ, UR4 ;  /* 0x00000004ff0c7e24 */ /* 0x000fe4000f8e00ff */
[----:B-1----:R-:W-:Y:S02]  /*0180*/  IMAD.MOV.U32 R5, RZ, RZ, R4 ;  /* 0x000000ffff057224 */ /* 0x002fe400078e0004 */
[----:B------:R-:W-:-:S07]  /*0190*/  IMAD.U32 R13, RZ, RZ, UR5 ;  /* 0x00000005ff0d7e24 */ /* 0x000fce000f8e00ff */
.L_x_11:
[----:B------:R-:W2:Y:S04]  /*01a0*/  LDG.E R28, desc[UR6][R12.64+-0x20] ;  /* 0xffffe0060c1c7981 */ /* 0x000ea8000c1e1900 */
[----:B------:R-:W3:Y:S04]  /*01b0*/  LDG.E R19, desc[UR6][R12.64+-0x1c] ;  /* 0xffffe4060c137981 */ /* 0x000ee8000c1e1900 */
[----:B------:R-:W4:Y:S04]  /*01c0*/  LDG.E R27, desc[UR6][R12.64+-0x18] ;  /* 0xffffe8060c1b7981 */ /* 0x000f28000c1e1900 */
[----:B------:R-:W5:Y:S04]  /*01d0*/  LDG.E R18, desc[UR6][R12.64+-0x14] ;  /* 0xffffec060c127981 */ /* 0x000f68000c1e1900 */
        /* <DEDUP_REMOVED lines=11> */
[----:B------:R0:W5:Y:S01]  /*0290*/  LDG.E R26, desc[UR6][R12.64+0x1c] ;  /* 0x00001c060c1a7981 */ /* 0x000162000c1e1900 */
[----:B------:R-:W-:-:S04]  /*02a0*/  IADD3 R6, P1, PT, R6, -0x10, RZ ;  /* 0xfffffff006067810 */ /* 0x000fc80007f3e0ff */
[----:B------:R-:W-:Y:S02]  /*02b0*/  IADD3.X R5, PT, PT, R5, -0x1, RZ, P1, !PT ;  /* 0xffffffff05057810 */ /* 0x000fe40000ffe4ff */
[----:B------:R-:W-:-:S04]  /*02c0*/  ISETP.NE.U32.AND P1, PT, R6, RZ, PT ;  /* 0x000000ff0600720c */ /* 0x000fc80003f25070 */
[----:B------:R-:W-:Y:S02]  /*02d0*/  ISETP.NE.AND.EX P1, PT, R5, RZ, PT, P1 ;  /* 0x000000ff0500720c */ /* 0x000fe40003f25310 */
[----:B0-----:R-:W-:-:S05]  /*02e0*/  IADD3 R12, P2, PT, R12, 0x40, RZ ;  /* 0x000000400c0c7810 */ /* 0x001fca0007f5e0ff */
[----:B------:R-:W-:Y:S01]  /*02f0*/  IMAD.X R13, RZ, RZ, R13, P2 ;  /* 0x000000ffff0d7224 */ /* 0x000fe200010e060d */
[----:B--2---:R-:W0:Y:S02]  /*0300*/  F2F.F64.F32 R16, R28 ;  /* 0x0000001c00107310 */ /* 0x004e240000201800 */
[----:B0-----:R-:W-:-:S06]  /*0310*/  DADD R16, R16, R14 ;  /* 0x0000000010107229 */ /* 0x001fcc000000000e */
[----:B---3--:R-:W0:Y:S02]  /*0320*/  F2F.F64.F32 R14, R19 ;  /* 0x00000013000e7310 */ /* 0x008e240000201800 */
[----:B0-----:R-:W-:-:S06]  /*0330*/  DADD R14, R16, R14 ;  /* 0x00000000100e7229 */ /* 0x001fcc000000000e */
[----:B----4-:R-:W0:Y:S08]  /*0340*/  F2F.F64.F32 R16, R27 ;  /* 0x0000001b00107310 */ /* 0x010e300000201800 */
[----:B-----5:R-:W1:Y:S01]  /*0350*/  F2F.F64.F32 R18, R18 ;  /* 0x0000001200127310 */ /* 0x020e620000201800 */
[----:B0-----:R-:W-:-:S07]  /*0360*/  DADD R14, R14, R16 ;  /* 0x000000000e0e7229 */ /* 0x001fce0000000010 */
[----:B------:R-:W0:Y:S01]  /*0370*/  F2F.F64.F32 R16, R25 ;  /* 0x0000001900107310 */ /* 0x000e220000201800 */
[----:B-1----:R-:W-:-:S07]  /*0380*/  DADD R14, R14, R18 ;  /* 0x000000000e0e7229 */ /* 0x002fce0000000012 */
[----:B------:R-:W1:Y:S01]  /*0390*/  F2F.F64.F32 R28, R24 ;  /* 0x00000018001c7310 */ /* 0x000e620000201800 */
        /* <DEDUP_REMOVED lines=20> */
[----:B0-----:R-:W-:-:S08]  /*04e0*/  DADD R14, R14, R16 ;  /* 0x000000000e0e7229 */ /* 0x001fd00000000010 */
[----:B-1----:R-:W-:Y:S01]  /*04f0*/  DADD R14, R14, R26 ;  /* 0x000000000e0e7229 */ /* 0x002fe2000000001a */
[----:B------:R-:W-:Y:S10]  /*0500*/  @P1 BRA `(.L_x_11) ;  /* 0xfffffffc00241947 */ /* 0x000ff4000383ffff */
.L_x_10:
[----:B------:R-:W-:Y:S05]  /*0510*/  @!P0 BRA `(.L_x_12) ;  /* 0x0000000400288947 */ /* 0x000fea0003800000 */
[----:B------:R-:W-:Y:S02]  /*0520*/  ISETP.GE.U32.AND P1, PT, R0, 0x8, PT ;  /* 0x000000080000780c */ /* 0x000fe40003f26070 */
[----:B------:R-:W-:Y:S02]  /*0530*/  LOP3.LUT R16, R2, 0x7, RZ, 0xc0, !PT ;  /* 0x0000000702107812 */ /* 0x000fe400078ec0ff */
[----:B------:R-:W-:Y:S02]  /*0540*/  ISETP.GE.U32.AND.EX P1, PT, RZ, RZ, PT, P1 ;  /* 0x000000ffff00720c */ /* 0x000fe40003f26110 */
[----:B------:R-:W-:-:S04]  /*0550*/  ISETP.NE.U32.AND P0, PT, R16, RZ, PT ;  /* 0x000000ff1000720c */ /* 0x000fc80003f05070 */
[----:B------:R-:W-:-:S07]  /*0560*/  ISETP.NE.AND.EX P0, PT, RZ, RZ, PT, P0 ;  /* 0x000000ffff00720c */ /* 0x000fce0003f05300 */
[----:B------:R-:W-:Y:S06]  /*0570*/  @!P1 BRA `(.L_x_13) ;  /* 0x0000000000749947 */ /* 0x000fec0003800000 */
[----:B------:R-:W0:Y:S02]  /*0580*/  LDC.64 R10, c[0x0][0x380] ;  /* 0x0000e000ff0a7b82 */ /* 0x000e240000000a00 */
[----:B0-----:R-:W-:-:S04]  /*0590*/  LEA R10, P1, R3, R10, 0x2 ;  /* 0x0000000a030a7211 */ /* 0x001fc800078210ff */
[----:B------:R-:W-:-:S05]  /*05a0*/  LEA.HI.X R11, R3, R11, R4, 0x2, P1 ;  /* 0x0000000b030b7211 */ /* 0x000fca00008f1404 */
[----:B------:R-:W2:Y:S04]  /*05b0*/  LDG.E R17, desc[UR6][R10.64] ;  /* 0x000000060a117981 */ /* 0x000ea8000c1e1900 */
[----:B------:R-:W3:Y:S04]  /*05c0*/  LDG.E R18, desc[UR6][R10.64+0x4] ;  /* 0x000004060a127981 */ /* 0x000ee8000c1e1900 */
[----:B------:R-:W4:Y:S04]  /*05d0*/  LDG.E R19, desc[UR6][R10.64+0x8] ;  /* 0x000008060a137981 */ /* 0x000f28000c1e1900 */
[----:B------:R-:W5:Y:S04]  /*05e0*/  LDG.E R20, desc[UR6][R10.64+0xc] ;  /* 0x00000c060a147981 */ /* 0x000f68000c1e1900 */
[----:B------:R-:W5:Y:S04]  /*05f0*/  LDG.E R7, desc[UR6][R10.64+0x10] ;  /* 0x000010060a077981 */ /* 0x000f68000c1e1900 */
[----:B------:R-:W5:Y:S04]  /*0600*/  LDG.E R5, desc[UR6][R10.64+0x14] ;  /* 0x000014060a057981 */ /* 0x000f68000c1e1900 */
[----:B------:R-:W5:Y:S04]  /*0610*/  LDG.E R0, desc[UR6][R10.64+0x18] ;  /* 0x000018060a007981 */ /* 0x000f68000c1e1900 */
[----:B------:R0:W5:Y:S01]  /*0620*/  LDG.E R6, desc[UR6][R10.64+0x1c] ;  /* 0x00001c060a067981 */ /* 0x000162000c1e1900 */
[----:B------:R-:W-:-:S05]  /*0630*/  IADD3 R3, P1, PT, R3, 0x8, RZ ;  /* 0x0000000803037810 */ /* 0x000fca0007f3e0ff */
[----:B------:R-:W-:Y:S01]  /*0640*/  IMAD.X R4, RZ, RZ, R4, P1 ;  /* 0x000000ffff047224 */ /* 0x000fe200008e0604 */
[----:B--2---:R-:W1:Y:S08]  /*0650*/  F2F.F64.F32 R12, R17 ;  /* 0x00000011000c7310 */ /* 0x004e700000201800 */
[----:B---3--:R-:W2:Y:S01]  /*0660*/  F2F.F64.F32 R8, R18 ;  /* 0x0000001200087310 */ /* 0x008ea20000201800 */
[----:B-1----:R-:W-:-:S07]  /*0670*/  DADD R12, R14, R12 ;  /* 0x000000000e0c7229 */ /* 0x002fce000000000c */
[----:B----4-:R-:W1:Y:S01]  /*0680*/  F2F.F64.F32 R14, R19 ;  /* 0x00000013000e7310 */ /* 0x010e620000201800 */
[----:B--2---:R-:W-:-:S07]  /*0690*/  DADD R8, R12, R8 ;  /* 0x000000000c087229 */ /* 0x004fce0000000008 */
[----:B-----5:R-:W2:Y:S01]  /*06a0*/  F2F.F64.F32 R12, R20 ;  /* 0x00000014000c7310 */ /* 0x020ea20000201800 */
[----:B-1----:R-:W-:-:S07]  /*06b0*/  DADD R8, R8, R14 ;  /* 0x0000000008087229 */ /* 0x002fce000000000e */
[----:B0-----:R-:W-:Y:S01]  /*06c0*/  F2F.F64.F32 R10, R0 ;  /* 0x00000000000a7310 */ /* 0x001fe20000201800 */
[----:B--2---:R-:W-:-:S07]  /*06d0*/  DADD R8, R8, R12 ;  /* 0x0000000008087229 */ /* 0x004fce000000000c */
[----:B------:R-:W0:Y:S08]  /*06e0*/  F2F.F64.F32 R14, R7 ;  /* 0x00000007000e7310 */ /* 0x000e300000201800 */
[----:B------:R-:W1:Y:S01]  /*06f0*/  F2F.F64.F32 R12, R5 ;  /* 0x00000005000c7310 */ /* 0x000e620000201800 */
[----:B0-----:R-:W-:-:S07]  /*0700*/  DADD R8, R8, R14 ;  /* 0x0000000008087229 */ /* 0x001fce000000000e */
[----:B------:R-:W0:Y:S01]  /*0710*/  F2F.F64.F32 R14, R6 ;  /* 0x00000006000e7310 */ /* 0x000e220000201800 */
[----:B-1----:R-:W-:-:S08]  /*0720*/  DADD R8, R8, R12 ;  /* 0x0000000008087229 */ /* 0x002fd0000000000c */
[----:B------:R-:W-:-:S08]  /*0730*/  DADD R8, R8, R10 ;  /* 0x0000000008087229 */ /* 0x000fd0000000000a */
[----:B0-----:R-:W-:-:S11]  /*0740*/  DADD R14, R8, R14 ;  /* 0x00000000080e7229 */ /* 0x001fd6000000000e */
.L_x_13:
[----:B------:R-:W-:Y:S05]  /*0750*/  @!P0 BRA `(.L_x_12) ;  /* 0x0000000000988947 */ /* 0x000fea0003800000 */
[----:B------:R-:W-:-:S04]  /*0760*/  ISETP.GE.U32.AND P0, PT, R16, 0x4, PT ;  /* 0x000000041000780c */ /* 0x000fc80003f06070 */
[----:B------:R-:W-:-:S13]  /*0770*/  ISETP.GE.U32.AND.EX P0, PT, RZ, RZ, PT, P0 ;  /* 0x000000ffff00720c */ /* 0x000fda0003f06100 */
[----:B------:R-:W0:Y:S02]  /*0780*/  @P0 LDC.64 R6, c[0x0][0x380] ;  /* 0x0000e000ff060b82 */ /* 0x000e240000000a00 */
[----:B0-----:R-:W-:-:S04]  /*0790*/  @P0 LEA R6, P1, R3, R6, 0x2 ;  /* 0x0000000603060211 */ /* 0x001fc800078210ff */
[----:B------:R-:W-:-:S05]  /*07a0*/  @P0 LEA.HI.X R7, R3, R7, R4, 0x2, P1 ;  /* 0x0000000703070211 */ /* 0x000fca00008f1404 */
[----:B------:R-:W2:Y:S04]  /*07b0*/  @P0 LDG.E R0, desc[UR6][R6.64] ;  /* 0x0000000606000981 */ /* 0x000ea8000c1e1900 */
[----:B------:R-:W3:Y:S04]  /*07c0*/  @P0 LDG.E R5, desc[UR6][R6.64+0x4] ;  /* 0x0000040606050981 */ /* 0x000ee8000c1e1900 */
[----:B------:R-:W4:Y:S04]  /*07d0*/  @P0 LDG.E R13, desc[UR6][R6.64+0x8] ;  /* 0x00000806060d0981 */ /* 0x000f28000c1e1900 */
[----:B------:R-:W5:Y:S01]  /*07e0*/  @P0 LDG.E R17, desc[UR6][R6.64+0xc] ;  /* 0x00000c0606110981 */ /* 0x000f62000c1e1900 */
[----:B------:R-:W-:-:S02]  /*07f0*/  LOP3.LUT R16, R2, 0x3, RZ, 0xc0, !PT ;  /* 0x0000000302107812 */ /* 0x000fc400078ec0ff */
[----:B------:R-:W-:Y:S02]  /*0800*/  @P0 IADD3 R3, P2, PT, R3, 0x4, RZ ;  /* 0x0000000403030810 */ /* 0x000fe40007f5e0ff */
[----:B------:R-:W-:-:S03]  /*0810*/  ISETP.NE.U32.AND P1, PT, R16, RZ, PT ;  /* 0x000000ff1000720c */ /* 0x000fc60003f25070 */
[----:B------:R-:W-:Y:S01]  /*0820*/  @P0 IMAD.X R4, RZ, RZ, R4, P2 ;  /* 0x000000ffff040224 */ /* 0x000fe200010e0604 */
[----:B--2---:R-:W0:Y:S08]  /*0830*/  @P0 F2F.F64.F32 R8, R0 ;  /* 0x0000000000080310 */ /* 0x004e300000201800 */
[----:B---3--:R-:W1:Y:S01]  /*0840*/  @P0 F2F.F64.F32 R10, R5 ;  /* 0x00000005000a0310 */ /* 0x008e620000201800 */
[----:B0-----:R-:W-:-:S07]  /*0850*/  @P0 DADD R8, R14, R8 ;  /* 0x000000000e080229 */ /* 0x001fce0000000008 */
[----:B----4-:R-:W0:Y:S01]  /*0860*/  @P0 F2F.F64.F32 R12, R13 ;  /* 0x0000000d000c0310 */ /* 0x010e220000201800 */
[----:B-1----:R-:W-:-:S07]  /*0870*/  @P0 DADD R8, R8, R10 ;  /* 0x0000000008080229 */ /* 0x002fce000000000a */
[----:B-----5:R-:W1:Y:S01]  /*0880*/  @P0 F2F.F64.F32 R10, R17 ;  /* 0x00000011000a0310 */ /* 0x020e620000201800 */
[----:B0-----:R-:W-:Y:S01]  /*0890*/  @P0 DADD R8, R8, R12 ;  /* 0x0000000008080229 */ /* 0x001fe2000000000c */
[----:B------:R-:W-:-:S05]  /*08a0*/  IMAD.MOV.U32 R12, RZ, RZ, RZ ;  /* 0x000000ffff0c7224 */ /* 0x000fca00078e00ff */
[----:B------:R-:W-:Y:S02]  /*08b0*/  ISETP.NE.AND.EX P1, PT, R12, RZ, PT, P1 ;  /* 0x000000ff0c00720c */ /* 0x000fe40003f25310 */
[----:B-1----:R-:W-:-:S11]  /*08c0*/  @P0 DADD R14, R8, R10 ;  /* 0x00000000080e0229 */ /* 0x002fd6000000000a */
[----:B------:R-:W-:Y:S05]  /*08d0*/  @!P1 BRA `(.L_x_12) ;  /* 0x0000000000389947 */ /* 0x000fea0003800000 */
[----:B------:R-:W0:Y:S02]  /*08e0*/  LDC.64 R6, c[0x0][0x380] ;  /* 0x0000e000ff067b82 */ /* 0x000e240000000a00 */
[----:B0-----:R-:W-:-:S04]  /*08f0*/  LEA R0, P0, R3, R6, 0x2 ;  /* 0x0000000603007211 */ /* 0x001fc800078010ff */
[----:B------:R-:W-:-:S09]  /*0900*/  LEA.HI.X R5, R3, R7, R4, 0x2, P0 ;  /* 0x0000000703057211 */ /* 0x000fd200000f1404 */
.L_x_14:
[----:B------:R-:W-:-:S05]  /*0910*/  IMAD.MOV.U32 R4, RZ, RZ, R0 ;  /* 0x000000ffff047224 */ /* 0x000fca00078e0000 */
[----:B------:R0:W2:Y:S01]  /*0920*/  LDG.E R2, desc[UR6][R4.64] ;  /* 0x0000000604027981 */ /* 0x0000a2000c1e1900 */
[----:B------:R-:W-:Y:S02]  /*0930*/  IADD3 R16, P0, PT, R16, -0x1, RZ ;  /* 0xffffffff10107810 */ /* 0x000fe40007f1e0ff */
[----:B------:R-:W-:Y:S02]  /*0940*/  IADD3 R0, P1, PT, R0, 0x4, RZ ;  /* 0x0000000400007810 */ /* 0x000fe40007f3e0ff */
[----:B------:R-:W-:Y:S02]  /*0950*/  IADD3.X R12, PT, PT, R12, -0x1, RZ, P0, !PT ;  /* 0xffffffff0c0c7810 */ /* 0x000fe400007fe4ff */
[----:B------:R-:W-:Y:S01]  /*0960*/  ISETP.NE.U32.AND P0, PT, R16, RZ, PT ;  /* 0x000000ff1000720c */ /* 0x000fe20003f05070 */
[----:B0-----:R-:W-:-:S03]  /*0970*/  IMAD.X R5, RZ, RZ, R5, P1 ;  /* 0x000000ffff057224 */ /* 0x001fc600008e0605 */
[----:B------:R-:W-:Y:S01]  /*0980*/  ISETP.NE.AND.EX P0, PT, R12, RZ, PT, P0 ;  /* 0x000000ff0c00720c */ /* 0x000fe20003f05300 */
[----:B--2---:R-:W0:Y:S02]  /*0990*/  F2F.F64.F32 R2, R2 ;  /* 0x0000000200027310 */ /* 0x004e240000201800 */
[----:B0-----:R-:W-:-:S10]  /*09a0*/  DADD R14, R2, R14 ;  /* 0x00000000020e7229 */ /* 0x001fd4000000000e */
[----:B------:R-:W-:Y:S05]  /*09b0*/  @P0 BRA `(.L_x_14) ;  /* 0xfffffffc00d40947 */ /* 0x000fea000383ffff */
.L_x_12:
[----:B------:R0:W1:Y:S02]  /*09c0*/  F2F.F32.F64 R15, R14 ;  /* 0x0000000e000f7310 */ /* 0x0000640000301000 */
.L_x_9:
[----:B------:R-:W1:Y:S02]  /*09d0*/  LDC.64 R2, c[0x0][0x388] ;  /* 0x0000e200ff027b82 */ /* 0x000e640000000a00 */
[----:B-1----:R-:W-:Y:S01]  /*09e0*/  STG.E desc[UR6][R2.64], R15 ;  /* 0x0000000f02007986 */ /* 0x002fe2000c101906 */
[----:B------:R-:W-:Y:S05]  /*09f0*/  EXIT ;  /* 0x000000000000794d */ /* 0x000fea0003800000 */
.L_x_15:
        /* <DEDUP_REMOVED lines=16> */
.L_x_17:


//--------------------- .nv.global.init           --------------------------
	.section	.nv.global.init,"aw",@progbits
	.align	4
.nv.global.init:
	.type		mrg32k3aM1SubSeq,@object
	.size		mrg32k3aM1SubSeq,(mrg32k3aM2SubSeq - mrg32k3aM1SubSeq)
mrg32k3aM1SubSeq:
        /*0000*/ 	.byte	0x0b, 0xcc, 0xee, 0x04, 0x73, 0x29, 0x8b, 0x6f, 0xf6, 0x53, 0x03, 0xf6, 0x23, 0xf6, 0xea, 0xda
        /* <DEDUP_REMOVED lines=125> */
	.type		mrg32k3aM2SubSeq,@object
	.size		mrg32k3aM2SubSeq,(mrg32k3aM1 - mrg32k3aM2SubSeq)
mrg32k3aM2SubSeq:
        /* <DEDUP_REMOVED lines=126> */
	.type		mrg32k3aM1,@object
	.size		mrg32k3aM1,(mrg32k3aM1Seq - mrg32k3aM1)
mrg32k3aM1:
        /* <DEDUP_REMOVED lines=144> */
	.type		mrg32k3aM1Seq,@object
	.size		mrg32k3aM1Seq,(mrg32k3aM2 - mrg32k3aM1Seq)
mrg32k3aM1Seq:
        /* <DEDUP_REMOVED lines=144> */
	.type		mrg32k3aM2,@object
	.size		mrg32k3aM2,(mrg32k3aM2Seq - mrg32k3aM2)
mrg32k3aM2:
        /* <DEDUP_REMOVED lines=144> */
	.type		mrg32k3aM2Seq,@object
	.size		mrg32k3aM2Seq,(precalc_xorwow_matrix - mrg32k3aM2Seq)
mrg32k3aM2Seq:
        /* <DEDUP_REMOVED lines=144> */
	.type		precalc_xorwow_matrix,@object
	.size		precalc_xorwow_matrix,(precalc_xorwow_offset_matrix - precalc_xorwow_matrix)
precalc_xorwow_matrix:
        /* <DEDUP_REMOVED lines=6400> */
	.type		precalc_xorwow_offset_matrix,@object
	.size		precalc_xorwow_offset_matrix,(.L_1 - precalc_xorwow_offset_matrix)
precalc_xorwow_offset_matrix:
        /* <DEDUP_REMOVED lines=6400> */
.L_1:


//--------------------- .nv.shared.reserved.0     --------------------------
	.section	.nv.shared.reserved.0,"aw",@nobits
	.weak		__nv_reservedSMEM_offset_0_alias
	.size		__nv_reservedSMEM_offset_0_alias, 0, 64
	.other		__nv_reservedSMEM_offset_0_alias,@"STO_CUDA_RESERVED_SHARED STV_DEFAULT"
__nv_reservedSMEM_offset_0_alias:
	.zero		0
	.zero		64


//--------------------- .nv.constant0._Z21cudaGenRandomNumArrayPfiP17curandStateXORWOW --------------------------
	.section	.nv.constant0._Z21cudaGenRandomNumArrayPfiP17curandStateXORWOW,"a",@progbits
	.sectionflags	@""
	.align	4
.nv.constant0._Z21cudaGenRandomNumArrayPfiP17curandStateXORWOW:
	.zero		920


//--------------------- .nv.constant0._Z12SerialKernelPKfPfm --------------------------
	.section	.nv.constant0._Z12SerialKernelPKfPfm,"a",@progbits
	.sectionflags	@""
	.align	4
.nv.constant0._Z12SerialKernelPKfPfm:
	.zero		920


//--------------------- SYMBOLS --------------------------

	.type		.nv.reservedSmem.offset0,@object
	.size		.nv.reservedSmem.offset0,0x4
